	.target	sm_90a

	.elftype	@"ET_EXEC"


//--------------------- .note.nv.tkinfo           --------------------------
	.section	.note.nv.tkinfo,"",@"SHT_NOTE"
	.sectionflags	@"SHF_NOTE_NV_TKINFO"
	.tkinfo
        /*0018*/ 	.word	0x00000002
        /*0030*/ 	.string	""
        /*0030*/ 	.string	"ptxas"
        /*0030*/ 	.string	"Cuda compilation tools, release 13.0, V13.0.88"
        /*0030*/ 	.string	"Build cuda_13.0.r13.0/compiler.36424714_0"
        /*0030*/ 	.string	"-arch sm_90a -m 64 "



//--------------------- .note.nv.cuinfo           --------------------------
	.section	.note.nv.cuinfo,"",@"SHT_NOTE"
	.sectionflags	@"SHF_NOTE_NV_CUINFO"
        /*0018*/ 	.short	0x0002
        /*001a*/ 	.short	0x005a
        /*001c*/ 	.short	0x0082
	.zero		2


//--------------------- .nv.info                  --------------------------
	.section	.nv.info,"",@"SHT_CUDA_INFO"
	.align	4


	//----- nvinfo : EIATTR_REGCOUNT
	.align		4
        /*0000*/ 	.byte	0x04, 0x2f
        /*0002*/ 	.short	(.L_15 - .L_14)
	.align		4
.L_14:
        /*0004*/ 	.word	index@(_ZN7cutlass13device_kernelINS_4gemm6kernel13GemmUniversalIN4cute5tupleIJiiiiEEENS1_10collective13CollectiveMmaINS1_34MainloopSm90TmaGmmaWarpSpecializedILi4ENS5_IJNS4_1CILi2EEENSA_ILi1EEESC_EEENS1_35KernelTmaWarpSpecializedCooperativeEEENS5_IJNSA_ILi384EEENSA_ILi64EEESH_EEENS_10bfloat16_tENS5_IJlSC_lEEESJ_SK_NS4_8TiledMMAINS4_8MMA_AtomIJNS4_4SM904GMMA27MMA_64x64x16_F32BF16BF16_SSILNSO_5MajorE0ELSQ_0ELNSO_7ScaleInE1ELSR_1EEEEEENS4_6LayoutISD_NS5_IJSC_NSA_ILi0EEESV_EEEEENS5_IJNS4_10UnderscoreESY_SY_EEEEENS4_13SM90_TMA_LOADENS4_14ComposedLayoutINS4_7SwizzleILi3ELi4ELi3EEENS4_18smem_ptr_flag_bitsILi16EEENSU_INS5_IJNSA_ILi8EEESH_EEENS5_IJSH_SC_EEEEEEEvNS4_8identityENS4_23SM90_TMA_LOAD_MULTICASTES1B_vS1C_EENS_8epilogue10collective6detail29Sm90TmaWarpSpecializedAdapterINS1G_15DefaultEpilogueISJ_SK_SK_NS1F_6thread17LinearCombinationISJ_Li1EffLNS1K_9ScaleType4KindE0ELNS_15FloatRoundStyleE2ESJ_EENS1_15EpilogueDefaultEEEEEvvEEEEvNT_6ParamsE)
        /*0008*/ 	.word	0x000000a8


	//----- nvinfo : EIATTR_FRAME_SIZE
	.align		4
.L_15:
        /*000c*/ 	.byte	0x04, 0x11
        /*000e*/ 	.short	(.L_17 - .L_16)
	.align		4
.L_16:
        /*0010*/ 	.word	index@(_ZN7cutlass13device_kernelINS_4gemm6kernel13GemmUniversalIN4cute5tupleIJiiiiEEENS1_10collective13CollectiveMmaINS1_34MainloopSm90TmaGmmaWarpSpecializedILi4ENS5_IJNS4_1CILi2EEENSA_ILi1EEESC_EEENS1_35KernelTmaWarpSpecializedCooperativeEEENS5_IJNSA_ILi384EEENSA_ILi64EEESH_EEENS_10bfloat16_tENS5_IJlSC_lEEESJ_SK_NS4_8TiledMMAINS4_8MMA_AtomIJNS4_4SM904GMMA27MMA_64x64x16_F32BF16BF16_SSILNSO_5MajorE0ELSQ_0ELNSO_7ScaleInE1ELSR_1EEEEEENS4_6LayoutISD_NS5_IJSC_NSA_ILi0EEESV_EEEEENS5_IJNS4_10UnderscoreESY_SY_EEEEENS4_13SM90_TMA_LOADENS4_14ComposedLayoutINS4_7SwizzleILi3ELi4ELi3EEENS4_18smem_ptr_flag_bitsILi16EEENSU_INS5_IJNSA_ILi8EEESH_EEENS5_IJSH_SC_EEEEEEEvNS4_8identityENS4_23SM90_TMA_LOAD_MULTICASTES1B_vS1C_EENS_8epilogue10collective6detail29Sm90TmaWarpSpecializedAdapterINS1G_15DefaultEpilogueISJ_SK_SK_NS1F_6thread17LinearCombinationISJ_Li1EffLNS1K_9ScaleType4KindE0ELNS_15FloatRoundStyleE2ESJ_EENS1_15EpilogueDefaultEEEEEvvEEEEvNT_6ParamsE)
        /*0014*/ 	.word	0x00000000


	//----- nvinfo : EIATTR_MIN_STACK_SIZE
	.align		4
.L_17:
        /*0018*/ 	.byte	0x04, 0x12
        /*001a*/ 	.short	(.L_19 - .L_18)
	.align		4
.L_18:
        /*001c*/ 	.word	index@(_ZN7cutlass13device_kernelINS_4gemm6kernel13GemmUniversalIN4cute5tupleIJiiiiEEENS1_10collective13CollectiveMmaINS1_34MainloopSm90TmaGmmaWarpSpecializedILi4ENS5_IJNS4_1CILi2EEENSA_ILi1EEESC_EEENS1_35KernelTmaWarpSpecializedCooperativeEEENS5_IJNSA_ILi384EEENSA_ILi64EEESH_EEENS_10bfloat16_tENS5_IJlSC_lEEESJ_SK_NS4_8TiledMMAINS4_8MMA_AtomIJNS4_4SM904GMMA27MMA_64x64x16_F32BF16BF16_SSILNSO_5MajorE0ELSQ_0ELNSO_7ScaleInE1ELSR_1EEEEEENS4_6LayoutISD_NS5_IJSC_NSA_ILi0EEESV_EEEEENS5_IJNS4_10UnderscoreESY_SY_EEEEENS4_13SM90_TMA_LOADENS4_14ComposedLayoutINS4_7SwizzleILi3ELi4ELi3EEENS4_18smem_ptr_flag_bitsILi16EEENSU_INS5_IJNSA_ILi8EEESH_EEENS5_IJSH_SC_EEEEEEEvNS4_8identityENS4_23SM90_TMA_LOAD_MULTICASTES1B_vS1C_EENS_8epilogue10collective6detail29Sm90TmaWarpSpecializedAdapterINS1G_15DefaultEpilogueISJ_SK_SK_NS1F_6thread17LinearCombinationISJ_Li1EffLNS1K_9ScaleType4KindE0ELNS_15FloatRoundStyleE2ESJ_EENS1_15EpilogueDefaultEEEEEvvEEEEvNT_6ParamsE)
        /*0020*/ 	.word	0x00000000
.L_19:


//--------------------- .nv.compat                --------------------------
	.section	.nv.compat,"",@"SHT_CUDA_COMPAT_INFO"
	.align	4
        /*0000*/ 	.byte	0x02, 0x09, 0x01, 0x00, 0x02, 0x02, 0x04, 0x00, 0x02, 0x05, 0x05, 0x00, 0x03, 0x07, 0x01, 0x01
        /*0010*/ 	.byte	0x02, 0x03, 0x01, 0x00, 0x02, 0x06, 0x01, 0x00, 0x04, 0x0b, 0x08, 0x00, 0x00, 0x00, 0x00, 0x00
        /*0020*/ 	.byte	0x00, 0x00, 0x00, 0x00


//--------------------- .nv.info._ZN7cutlass13device_kernelINS_4gemm6kernel13GemmUniversalIN4cute5tupleIJiiiiEEENS1_10collective13CollectiveMmaINS1_34MainloopSm90TmaGmmaWarpSpecializedILi4ENS5_IJNS4_1CILi2EEENSA_ILi1EEESC_EEENS1_35KernelTmaWarpSpecializedCooperativeEEENS5_IJNSA_ILi384EEENSA_ILi64EEESH_EEENS_10bfloat16_tENS5_IJlSC_lEEESJ_SK_NS4_8TiledMMAINS4_8MMA_AtomIJNS4_4SM904GMMA27MMA_64x64x16_F32BF16BF16_SSILNSO_5MajorE0ELSQ_0ELNSO_7ScaleInE1ELSR_1EEEEEENS4_6LayoutISD_NS5_IJSC_NSA_ILi0EEESV_EEEEENS5_IJNS4_10UnderscoreESY_SY_EEEEENS4_13SM90_TMA_LOADENS4_14ComposedLayoutINS4_7SwizzleILi3ELi4ELi3EEENS4_18smem_ptr_flag_bitsILi16EEENSU_INS5_IJNSA_ILi8EEESH_EEENS5_IJSH_SC_EEEEEEEvNS4_8identityENS4_23SM90_TMA_LOAD_MULTICASTES1B_vS1C_EENS_8epilogue10collective6detail29Sm90TmaWarpSpecializedAdapterINS1G_15DefaultEpilogueISJ_SK_SK_NS1F_6thread17LinearCombinationISJ_Li1EffLNS1K_9ScaleType4KindE0ELNS_15FloatRoundStyleE2ESJ_EENS1_15EpilogueDefaultEEEEEvvEEEEvNT_6ParamsE --------------------------
	.section	.nv.info._ZN7cutlass13device_kernelINS_4gemm6kernel13GemmUniversalIN4cute5tupleIJiiiiEEENS1_10collective13CollectiveMmaINS1_34MainloopSm90TmaGmmaWarpSpecializedILi4ENS5_IJNS4_1CILi2EEENSA_ILi1EEESC_EEENS1_35KernelTmaWarpSpecializedCooperativeEEENS5_IJNSA_ILi384EEENSA_ILi64EEESH_EEENS_10bfloat16_tENS5_IJlSC_lEEESJ_SK_NS4_8TiledMMAINS4_8MMA_AtomIJNS4_4SM904GMMA27MMA_64x64x16_F32BF16BF16_SSILNSO_5MajorE0ELSQ_0ELNSO_7ScaleInE1ELSR_1EEEEEENS4_6LayoutISD_NS5_IJSC_NSA_ILi0EEESV_EEEEENS5_IJNS4_10UnderscoreESY_SY_EEEEENS4_13SM90_TMA_LOADENS4_14ComposedLayoutINS4_7SwizzleILi3ELi4ELi3EEENS4_18smem_ptr_flag_bitsILi16EEENSU_INS5_IJNSA_ILi8EEESH_EEENS5_IJSH_SC_EEEEEEEvNS4_8identityENS4_23SM90_TMA_LOAD_MULTICASTES1B_vS1C_EENS_8epilogue10collective6detail29Sm90TmaWarpSpecializedAdapterINS1G_15DefaultEpilogueISJ_SK_SK_NS1F_6thread17LinearCombinationISJ_Li1EffLNS1K_9ScaleType4KindE0ELNS_15FloatRoundStyleE2ESJ_EENS1_15EpilogueDefaultEEEEEvvEEEEvNT_6ParamsE,"",@"SHT_CUDA_INFO"
	.sectionflags	@""
	.align	4


	//----- nvinfo : EIATTR_CUDA_API_VERSION
	.align		4
        /*0000*/ 	.byte	0x04, 0x37
        /*0002*/ 	.short	(.L_21 - .L_20)
.L_20:
        /*0004*/ 	.word	0x00000082


	//----- nvinfo : EIATTR_KPARAM_INFO
	.align		4
.L_21:
        /*0008*/ 	.byte	0x04, 0x17
        /*000a*/ 	.short	(.L_23 - .L_22)
.L_22:
        /*000c*/ 	.word	0x00000000
        /*0010*/ 	.short	0x0000
        /*0012*/ 	.short	0x0070
        /*0014*/ 	.byte	0x00, 0xf0, 0x01, 0x10


	//----- nvinfo : EIATTR_SPARSE_MMA_MASK
	.align		4
.L_23:
        /*0018*/ 	.byte	0x03, 0x50
        /*001a*/ 	.short	0x0000


	//----- nvinfo : EIATTR_MAXREG_COUNT
	.align		4
        /*001c*/ 	.byte	0x03, 0x1b
        /*001e*/ 	.short	0x00a8


	//----- nvinfo : EIATTR_NUM_BARRIERS
	.align		4
        /*0020*/ 	.byte	0x02, 0x4c
        /*0022*/ 	.byte	0x01
	.zero		1


	//----- nvinfo : EIATTR_EXTERNS
	.align		4
        /*0024*/ 	.byte	0x04, 0x0f
        /*0026*/ 	.short	(.L_25 - .L_24)


	//   ....[0]....
	.align		4
.L_24:
        /*0028*/ 	.word	index@(__assertfail)


	//----- nvinfo : EIATTR_MERCURY_ISA_VERSION
	.align		4
.L_25:
        /*002c*/ 	.byte	0x03, 0x5f
        /*002e*/ 	.short	0x0101


	//----- nvinfo : EIATTR_INT_WARP_WIDE_INSTR_OFFSETS
	.align		4
        /*0030*/ 	.byte	0x04, 0x31
        /*0032*/ 	.short	(.L_27 - .L_26)


	//   ....[0]....
.L_26:
        /*0034*/ 	.word	0x00000480


	//   ....[1]....
        /*0038*/ 	.word	0x000004b0


	//   ....[2]....
        /*003c*/ 	.word	0x00000670


	//   ....[3]....
        /*0040*/ 	.word	0x000022e0


	//----- nvinfo : EIATTR_COOP_GROUP_MASK_REGIDS
	.align		4
.L_27:
        /*0044*/ 	.byte	0x04, 0x29
        /*0046*/ 	.short	(.L_29 - .L_28)


	//   ....[0]....
.L_28:
        /*0048*/ 	.word	0xffffffff


	//   ....[1]....
        /*004c*/ 	.word	0xffffffff


	//   ....[2]....
        /*0050*/ 	.word	0xffffffff


	//   ....[3]....
        /*0054*/ 	.word	0xffffffff


	//   ....[4]....
        /*0058*/ 	.word	0xffffffff


	//   ....[5]....
        /*005c*/ 	.word	0xffffffff


	//----- nvinfo : EIATTR_COOP_GROUP_INSTR_OFFSETS
	.align		4
.L_29:
        /*0060*/ 	.byte	0x04, 0x28
        /*0062*/ 	.short	(.L_31 - .L_30)


	//   ....[0]....
.L_30:
        /*0064*/ 	.word	0x00000060


	//   ....[1]....
        /*0068*/ 	.word	0x00000070


	//   ....[2]....
        /*006c*/ 	.word	0x00000130


	//   ....[3]....
        /*0070*/ 	.word	0x000002d0


	//   ....[4]....
        /*0074*/ 	.word	0x000007f0


	//   ....[5]....
        /*0078*/ 	.word	0x00001230


	//----- nvinfo : EIATTR_REG_RECONFIG
	.align		4
.L_31:
        /*007c*/ 	.byte	0x01, 0x54
	.zero		2


	//----- nvinfo : EIATTR_SYSCALL_OFFSETS
	.align		4
        /*0080*/ 	.byte	0x04, 0x46
        /*0082*/ 	.short	(.L_33 - .L_32)


	//   ....[0]....
.L_32:
        /*0084*/ 	.word	0x000013f0


	//----- nvinfo : EIATTR_MBARRIER_INSTR_OFFSETS
	.align		4
.L_33:
        /*0088*/ 	.byte	0x04, 0x39
        /*008a*/ 	.short	(.L_35 - .L_34)


	//   ....[0]....
.L_34:
        /*008c*/ 	.word	0x00000230
        /*0090*/ 	.word	0x000000ff
        /*0094*/ 	.word	0x00000000
        /*0098*/ 	.short	0x0100
        /*009a*/ 	.byte	0x08
	.zero		1


	//   ....[1]....
        /*009c*/ 	.word	0x00000240
        /*00a0*/ 	.word	0x000000ff
        /*00a4*/ 	.word	0x00000020
        /*00a8*/ 	.short	0x0100
        /*00aa*/ 	.byte	0x08
	.zero		1


	//   ....[2]....
        /*00ac*/ 	.word	0x00000250
        /*00b0*/ 	.word	0x000000ff
        /*00b4*/ 	.word	0x00000008
        /*00b8*/ 	.short	0x0100
        /*00ba*/ 	.byte	0x08
	.zero		1


	//   ....[3]....
        /*00bc*/ 	.word	0x00000260
        /*00c0*/ 	.word	0x000000ff
        /*00c4*/ 	.word	0x00000028
        /*00c8*/ 	.short	0x0100
        /*00ca*/ 	.byte	0x08
	.zero		1


	//   ....[4]....
        /*00cc*/ 	.word	0x00000270
        /*00d0*/ 	.word	0x000000ff
        /*00d4*/ 	.word	0x00000010
        /*00d8*/ 	.short	0x0100
        /*00da*/ 	.byte	0x08
	.zero		1


	//   ....[5]....
        /*00dc*/ 	.word	0x00000280
        /*00e0*/ 	.word	0x000000ff
        /*00e4*/ 	.word	0x00000030
        /*00e8*/ 	.short	0x0100
        /*00ea*/ 	.byte	0x08
	.zero		1


	//   ....[6]....
        /*00ec*/ 	.word	0x00000290
        /*00f0*/ 	.word	0x000000ff
        /*00f4*/ 	.word	0x00000018
        /*00f8*/ 	.short	0x0100
        /*00fa*/ 	.byte	0x08
	.zero		1


	//   ....[7]....
        /*00fc*/ 	.word	0x000002a0
        /*0100*/ 	.word	0x000000ff
        /*0104*/ 	.word	0x00000038
        /*0108*/ 	.short	0x0100
        /*010a*/ 	.byte	0x08
	.zero		1


	//   ....[8]....
        /*010c*/ 	.word	0x000006f0
        /*0110*/ 	.word	0x000000ff
        /*0114*/ 	.word	0x00000050
        /*0118*/ 	.short	0x0100
        /*011a*/ 	.byte	0x06
	.zero		1


	//   ....[9]....
        /*011c*/ 	.word	0x00000780
        /*0120*/ 	.word	0x000000ff
        /*0124*/ 	.word	0x00000058
        /*0128*/ 	.short	0x0100
        /*012a*/ 	.byte	0x06
	.zero		1


	//   ....[10]....
        /*012c*/ 	.word	0x000014b0
        /*0130*/ 	.word	0x00000003
        /*0134*/ 	.word	0x00000000
        /*0138*/ 	.short	0x010a
        /*013a*/ 	.byte	0x3f
	.zero		1


	//   ....[11]....
        /*013c*/ 	.word	0x000014f0
        /*0140*/ 	.word	0x00000003
        /*0144*/ 	.word	0x00000000
        /*0148*/ 	.short	0x010a
        /*014a*/ 	.byte	0x3f
	.zero		1


	//   ....[12]....
        /*014c*/ 	.word	0x00001bc0
        /*0150*/ 	.word	0x00000005
        /*0154*/ 	.word	0x00000000
        /*0158*/ 	.short	0x010a
        /*015a*/ 	.byte	0x3f
	.zero		1


	//   ....[13]....
        /*015c*/ 	.word	0x00001c00
        /*0160*/ 	.word	0x00000005
        /*0164*/ 	.word	0x00000000
        /*0168*/ 	.short	0x010a
        /*016a*/ 	.byte	0x3f
	.zero		1


	//   ....[14]....
        /*016c*/ 	.word	0x00002180
        /*0170*/ 	.word	0x00000004
        /*0174*/ 	.word	0x00000000
        /*0178*/ 	.short	0x0101
        /*017a*/ 	.byte	0x3f
	.zero		1


	//   ....[15]....
        /*017c*/ 	.word	0x00002360
        /*0180*/ 	.word	0x00000000
        /*0184*/ 	.word	0x00000000
        /*0188*/ 	.short	0x0101
        /*018a*/ 	.byte	0x3f
	.zero		1


	//   ....[16]....
        /*018c*/ 	.word	0x0000a950
        /*0190*/ 	.word	0x00000014
        /*0194*/ 	.word	0x00000020
        /*0198*/ 	.short	0x010a
        /*019a*/ 	.byte	0x3f
	.zero		1


	//   ....[17]....
        /*019c*/ 	.word	0x0000ad10
        /*01a0*/ 	.word	0x00000005
        /*01a4*/ 	.word	0x00000058
        /*01a8*/ 	.short	0x0101
        /*01aa*/ 	.byte	0x3f
	.zero		1


	//   ....[18]....
        /*01ac*/ 	.word	0x0000b430
        /*01b0*/ 	.word	0x00000007
        /*01b4*/ 	.word	0x00000000
        /*01b8*/ 	.short	0x010a
        /*01ba*/ 	.byte	0x3f
	.zero		1


	//   ....[19]....
        /*01bc*/ 	.word	0x0000b4b0
        /*01c0*/ 	.word	0x00000008
        /*01c4*/ 	.word	0x00000000
        /*01c8*/ 	.short	0x010a
        /*01ca*/ 	.byte	0x3f
	.zero		1


	//   ....[20]....
        /*01cc*/ 	.word	0x0000b540
        /*01d0*/ 	.word	0x0000000b
        /*01d4*/ 	.word	0x00000000
        /*01d8*/ 	.short	0x010a
        /*01da*/ 	.byte	0x3f
	.zero		1


	//   ....[21]....
        /*01dc*/ 	.word	0x0000b5d0
        /*01e0*/ 	.word	0x00000003
        /*01e4*/ 	.word	0x00000000
        /*01e8*/ 	.short	0x010a
        /*01ea*/ 	.byte	0x3f
	.zero		1


	//   ....[22]....
        /*01ec*/ 	.word	0x0000b630
        /*01f0*/ 	.word	0x00000003
        /*01f4*/ 	.word	0x00000000
        /*01f8*/ 	.short	0x010a
        /*01fa*/ 	.byte	0x3f
	.zero		1


	//   ....[23]....
        /*01fc*/ 	.word	0x0000b680
        /*0200*/ 	.word	0x00000005
        /*0204*/ 	.word	0x00000000
        /*0208*/ 	.short	0x010a
        /*020a*/ 	.byte	0x3f
	.zero		1


	//   ....[24]....
        /*020c*/ 	.word	0x0000b750
        /*0210*/ 	.word	0x00000014
        /*0214*/ 	.word	0x00000020
        /*0218*/ 	.short	0x010a
        /*021a*/ 	.byte	0x3f
	.zero		1


	//   ....[25]....
        /*021c*/ 	.word	0x0000b820
        /*0220*/ 	.word	0x00000007
        /*0224*/ 	.word	0x00000000
        /*0228*/ 	.short	0x010a
        /*022a*/ 	.byte	0x3f
	.zero		1


	//   ....[26]....
        /*022c*/ 	.word	0x0000b870
        /*0230*/ 	.word	0x00000008
        /*0234*/ 	.word	0x00000000
        /*0238*/ 	.short	0x010a
        /*023a*/ 	.byte	0x3f
	.zero		1


	//   ....[27]....
        /*023c*/ 	.word	0x0000b8c0
        /*0240*/ 	.word	0x0000000b
        /*0244*/ 	.word	0x00000000
        /*0248*/ 	.short	0x010a
        /*024a*/ 	.byte	0x3f
	.zero		1


	//----- nvinfo : EIATTR_NUM_MBARRIERS
	.align		4
.L_35:
        /*024c*/ 	.byte	0x03, 0x38
        /*024e*/ 	.short	0x000a


	//----- nvinfo : EIATTR_EXIT_INSTR_OFFSETS
	.align		4
        /*0250*/ 	.byte	0x04, 0x1c
        /*0252*/ 	.short	(.L_37 - .L_36)


	//   ....[0]....
.L_36:
        /*0254*/ 	.word	0x00000950


	//   ....[1]....
        /*0258*/ 	.word	0x00001160


	//   ....[2]....
        /*025c*/ 	.word	0x0000a060


	//   ....[3]....
        /*0260*/ 	.word	0x0000a5c0


	//   ....[4]....
        /*0264*/ 	.word	0x0000b620


	//----- nvinfo : EIATTR_MAX_THREADS
	.align		4
.L_37:
        /*0268*/ 	.byte	0x04, 0x05
        /*026a*/ 	.short	(.L_39 - .L_38)
.L_38:
        /*026c*/ 	.word	0x00000180
        /*0270*/ 	.word	0x00000001
        /*0274*/ 	.word	0x00000001


	//----- nvinfo : EIATTR_CRS_STACK_SIZE
	.align		4
.L_39:
        /*0278*/ 	.byte	0x04, 0x1e
        /*027a*/ 	.short	(.L_41 - .L_40)
.L_40:
        /*027c*/ 	.word	0x00000000


	//----- nvinfo : EIATTR_CBANK_PARAM_SIZE
	.align		4
.L_41:
        /*0280*/ 	.byte	0x03, 0x19
        /*0282*/ 	.short	0x0470


	//----- nvinfo : EIATTR_PARAM_CBANK
	.align		4
        /*0284*/ 	.byte	0x04, 0x0a
        /*0286*/ 	.short	(.L_43 - .L_42)
	.align		4
.L_42:
        /*0288*/ 	.word	index@(.nv.constant0._ZN7cutlass13device_kernelINS_4gemm6kernel13GemmUniversalIN4cute5tupleIJiiiiEEENS1_10collective13CollectiveMmaINS1_34MainloopSm90TmaGmmaWarpSpecializedILi4ENS5_IJNS4_1CILi2EEENSA_ILi1EEESC_EEENS1_35KernelTmaWarpSpecializedCooperativeEEENS5_IJNSA_ILi384EEENSA_ILi64EEESH_EEENS_10bfloat16_tENS5_IJlSC_lEEESJ_SK_NS4_8TiledMMAINS4_8MMA_AtomIJNS4_4SM904GMMA27MMA_64x64x16_F32BF16BF16_SSILNSO_5MajorE0ELSQ_0ELNSO_7ScaleInE1ELSR_1EEEEEENS4_6LayoutISD_NS5_IJSC_NSA_ILi0EEESV_EEEEENS5_IJNS4_10UnderscoreESY_SY_EEEEENS4_13SM90_TMA_LOADENS4_14ComposedLayoutINS4_7SwizzleILi3ELi4ELi3EEENS4_18smem_ptr_flag_bitsILi16EEENSU_INS5_IJNSA_ILi8EEESH_EEENS5_IJSH_SC_EEEEEEEvNS4_8identityENS4_23SM90_TMA_LOAD_MULTICASTES1B_vS1C_EENS_8epilogue10collective6detail29Sm90TmaWarpSpecializedAdapterINS1G_15DefaultEpilogueISJ_SK_SK_NS1F_6thread17LinearCombinationISJ_Li1EffLNS1K_9ScaleType4KindE0ELNS_15FloatRoundStyleE2ESJ_EENS1_15EpilogueDefaultEEEEEvvEEEEvNT_6ParamsE)
        /*028c*/ 	.short	0x0210
        /*028e*/ 	.short	0x0470


	//----- nvinfo : EIATTR_SW_WAR
	.align		4
.L_43:
        /*0290*/ 	.byte	0x04, 0x36
        /*0292*/ 	.short	(.L_45 - .L_44)
.L_44:
        /*0294*/ 	.word	0x00000008
.L_45:


//--------------------- .nv.callgraph             --------------------------
	.section	.nv.callgraph,"",@"SHT_CUDA_CALLGRAPH"
	.align	4
	.sectionentsize	8
	.align		4
        /*0000*/ 	.word	0x00000000
	.align		4
        /*0004*/ 	.word	0xffffffff
	.align		4
        /*0008*/ 	.word	index@(_ZN7cutlass13device_kernelINS_4gemm6kernel13GemmUniversalIN4cute5tupleIJiiiiEEENS1_10collective13CollectiveMmaINS1_34MainloopSm90TmaGmmaWarpSpecializedILi4ENS5_IJNS4_1CILi2EEENSA_ILi1EEESC_EEENS1_35KernelTmaWarpSpecializedCooperativeEEENS5_IJNSA_ILi384EEENSA_ILi64EEESH_EEENS_10bfloat16_tENS5_IJlSC_lEEESJ_SK_NS4_8TiledMMAINS4_8MMA_AtomIJNS4_4SM904GMMA27MMA_64x64x16_F32BF16BF16_SSILNSO_5MajorE0ELSQ_0ELNSO_7ScaleInE1ELSR_1EEEEEENS4_6LayoutISD_NS5_IJSC_NSA_ILi0EEESV_EEEEENS5_IJNS4_10UnderscoreESY_SY_EEEEENS4_13SM90_TMA_LOADENS4_14ComposedLayoutINS4_7SwizzleILi3ELi4ELi3EEENS4_18smem_ptr_flag_bitsILi16EEENSU_INS5_IJNSA_ILi8EEESH_EEENS5_IJSH_SC_EEEEEEEvNS4_8identityENS4_23SM90_TMA_LOAD_MULTICASTES1B_vS1C_EENS_8epilogue10collective6detail29Sm90TmaWarpSpecializedAdapterINS1G_15DefaultEpilogueISJ_SK_SK_NS1F_6thread17LinearCombinationISJ_Li1EffLNS1K_9ScaleType4KindE0ELNS_15FloatRoundStyleE2ESJ_EENS1_15EpilogueDefaultEEEEEvvEEEEvNT_6ParamsE)
	.align		4
        /*000c*/ 	.word	index@(__assertfail)
	.align		4
        /*0010*/ 	.word	0x00000000
	.align		4
        /*0014*/ 	.word	0xfffffffe
	.align		4
        /*0018*/ 	.word	0x00000000
	.align		4
        /*001c*/ 	.word	0xfffffffd
	.align		4
        /*0020*/ 	.word	0x00000000
	.align		4
        /*0024*/ 	.word	0xfffffffc


//--------------------- .nv.constant4             --------------------------
	.section	.nv.constant4,"a",@progbits
	.align	8
	.align		8
.nv.constant4:
        /*0000*/ 	.dword	__assertfail
	.align		8
        /*0008*/ 	.dword	__unnamed_1
	.align		8
        /*0010*/ 	.dword	_ZN39_INTERNAL_9f884f84_4_k_cu_9de5c4e1_42004cuda3std3__45__cpo5beginE
	.align		8
        /*0018*/ 	.dword	_ZN39_INTERNAL_9f884f84_4_k_cu_9de5c4e1_42004cuda3std3__45__cpo3endE
	.align		8
        /*0020*/ 	.dword	_ZN39_INTERNAL_9f884f84_4_k_cu_9de5c4e1_42004cuda3std3__45__cpo6cbeginE
	.align		8
        /*0028*/ 	.dword	_ZN39_INTERNAL_9f884f84_4_k_cu_9de5c4e1_42004cuda3std3__45__cpo4cendE
	.align		8
        /*0030*/ 	.dword	_ZN39_INTERNAL_9f884f84_4_k_cu_9de5c4e1_42004cuda3std3__441_GLOBAL__N__9f884f84_4_k_cu_9de5c4e1_42006ignoreE
	.align		8
        /*0038*/ 	.dword	_ZN39_INTERNAL_9f884f84_4_k_cu_9de5c4e1_42004cuda3std3__419piecewise_constructE
	.align		8
        /*0040*/ 	.dword	_ZN39_INTERNAL_9f884f84_4_k_cu_9de5c4e1_42004cuda3std3__48in_placeE
	.align		8
        /*0048*/ 	.dword	_ZN39_INTERNAL_9f884f84_4_k_cu_9de5c4e1_42004cuda3std6ranges3__45__cpo4swapE
	.align		8
        /*0050*/ 	.dword	_ZN39_INTERNAL_9f884f84_4_k_cu_9de5c4e1_42004cuda3std6ranges3__45__cpo9iter_moveE
	.align		8
        /*0058*/ 	.dword	_ZN39_INTERNAL_9f884f84_4_k_cu_9de5c4e1_42004cute7productE
	.align		8
        /*0060*/ 	.dword	_ZN39_INTERNAL_9f884f84_4_k_cu_9de5c4e1_42004cute1_E
	.align		8
        /*0068*/ 	.dword	$str$22
	.align		8
        /*0070*/ 	.dword	$str$23


//--------------------- .text._ZN7cutlass13device_kernelINS_4gemm6kernel13GemmUniversalIN4cute5tupleIJiiiiEEENS1_10collective13CollectiveMmaINS1_34MainloopSm90TmaGmmaWarpSpecializedILi4ENS5_IJNS4_1CILi2EEENSA_ILi1EEESC_EEENS1_35KernelTmaWarpSpecializedCooperativeEEENS5_IJNSA_ILi384EEENSA_ILi64EEESH_EEENS_10bfloat16_tENS5_IJlSC_lEEESJ_SK_NS4_8TiledMMAINS4_8MMA_AtomIJNS4_4SM904GMMA27MMA_64x64x16_F32BF16BF16_SSILNSO_5MajorE0ELSQ_0ELNSO_7ScaleInE1ELSR_1EEEEEENS4_6LayoutISD_NS5_IJSC_NSA_ILi0EEESV_EEEEENS5_IJNS4_10UnderscoreESY_SY_EEEEENS4_13SM90_TMA_LOADENS4_14ComposedLayoutINS4_7SwizzleILi3ELi4ELi3EEENS4_18smem_ptr_flag_bitsILi16EEENSU_INS5_IJNSA_ILi8EEESH_EEENS5_IJSH_SC_EEEEEEEvNS4_8identityENS4_23SM90_TMA_LOAD_MULTICASTES1B_vS1C_EENS_8epilogue10collective6detail29Sm90TmaWarpSpecializedAdapterINS1G_15DefaultEpilogueISJ_SK_SK_NS1F_6thread17LinearCombinationISJ_Li1EffLNS1K_9ScaleType4KindE0ELNS_15FloatRoundStyleE2ESJ_EENS1_15EpilogueDefaultEEEEEvvEEEEvNT_6ParamsE --------------------------
	.section	.text._ZN7cutlass13device_kernelINS_4gemm6kernel13GemmUniversalIN4cute5tupleIJiiiiEEENS1_10collective13CollectiveMmaINS1_34MainloopSm90TmaGmmaWarpSpecializedILi4ENS5_IJNS4_1CILi2EEENSA_ILi1EEESC_EEENS1_35KernelTmaWarpSpecializedCooperativeEEENS5_IJNSA_ILi384EEENSA_ILi64EEESH_EEENS_10bfloat16_tENS5_IJlSC_lEEESJ_SK_NS4_8TiledMMAINS4_8MMA_AtomIJNS4_4SM904GMMA27MMA_64x64x16_F32BF16BF16_SSILNSO_5MajorE0ELSQ_0ELNSO_7ScaleInE1ELSR_1EEEEEENS4_6LayoutISD_NS5_IJSC_NSA_ILi0EEESV_EEEEENS5_IJNS4_10UnderscoreESY_SY_EEEEENS4_13SM90_TMA_LOADENS4_14ComposedLayoutINS4_7SwizzleILi3ELi4ELi3EEENS4_18smem_ptr_flag_bitsILi16EEENSU_INS5_IJNSA_ILi8EEESH_EEENS5_IJSH_SC_EEEEEEEvNS4_8identityENS4_23SM90_TMA_LOAD_MULTICASTES1B_vS1C_EENS_8epilogue10collective6detail29Sm90TmaWarpSpecializedAdapterINS1G_15DefaultEpilogueISJ_SK_SK_NS1F_6thread17LinearCombinationISJ_Li1EffLNS1K_9ScaleType4KindE0ELNS_15FloatRoundStyleE2ESJ_EENS1_15EpilogueDefaultEEEEEvvEEEEvNT_6ParamsE,"ax",@progbits
	.align	128
.text._ZN7cutlass13device_kernelINS_4gemm6kernel13GemmUniversalIN4cute5tupleIJiiiiEEENS1_10collective13CollectiveMmaINS1_34MainloopSm90TmaGmmaWarpSpecializedILi4ENS5_IJNS4_1CILi2EEENSA_ILi1EEESC_EEENS1_35KernelTmaWarpSpecializedCooperativeEEENS5_IJNSA_ILi384EEENSA_ILi64EEESH_EEENS_10bfloat16_tENS5_IJlSC_lEEESJ_SK_NS4_8TiledMMAINS4_8MMA_AtomIJNS4_4SM904GMMA27MMA_64x64x16_F32BF16BF16_SSILNSO_5MajorE0ELSQ_0ELNSO_7ScaleInE1ELSR_1EEEEEENS4_6LayoutISD_NS5_IJSC_NSA_ILi0EEESV_EEEEENS5_IJNS4_10UnderscoreESY_SY_EEEEENS4_13SM90_TMA_LOADENS4_14ComposedLayoutINS4_7SwizzleILi3ELi4ELi3EEENS4_18smem_ptr_flag_bitsILi16EEENSU_INS5_IJNSA_ILi8EEESH_EEENS5_IJSH_SC_EEEEEEEvNS4_8identityENS4_23SM90_TMA_LOAD_MULTICASTES1B_vS1C_EENS_8epilogue10collective6detail29Sm90TmaWarpSpecializedAdapterINS1G_15DefaultEpilogueISJ_SK_SK_NS1F_6thread17LinearCombinationISJ_Li1EffLNS1K_9ScaleType4KindE0ELNS_15FloatRoundStyleE2ESJ_EENS1_15EpilogueDefaultEEEEEvvEEEEvNT_6ParamsE:
        .type           _ZN7cutlass13device_kernelINS_4gemm6kernel13GemmUniversalIN4cute5tupleIJiiiiEEENS1_10collective13CollectiveMmaINS1_34MainloopSm90TmaGmmaWarpSpecializedILi4ENS5_IJNS4_1CILi2EEENSA_ILi1EEESC_EEENS1_35KernelTmaWarpSpecializedCooperativeEEENS5_IJNSA_ILi384EEENSA_ILi64EEESH_EEENS_10bfloat16_tENS5_IJlSC_lEEESJ_SK_NS4_8TiledMMAINS4_8MMA_AtomIJNS4_4SM904GMMA27MMA_64x64x16_F32BF16BF16_SSILNSO_5MajorE0ELSQ_0ELNSO_7ScaleInE1ELSR_1EEEEEENS4_6LayoutISD_NS5_IJSC_NSA_ILi0EEESV_EEEEENS5_IJNS4_10UnderscoreESY_SY_EEEEENS4_13SM90_TMA_LOADENS4_14ComposedLayoutINS4_7SwizzleILi3ELi4ELi3EEENS4_18smem_ptr_flag_bitsILi16EEENSU_INS5_IJNSA_ILi8EEESH_EEENS5_IJSH_SC_EEEEEEEvNS4_8identityENS4_23SM90_TMA_LOAD_MULTICASTES1B_vS1C_EENS_8epilogue10collective6detail29Sm90TmaWarpSpecializedAdapterINS1G_15DefaultEpilogueISJ_SK_SK_NS1F_6thread17LinearCombinationISJ_Li1EffLNS1K_9ScaleType4KindE0ELNS_15FloatRoundStyleE2ESJ_EENS1_15EpilogueDefaultEEEEEvvEEEEvNT_6ParamsE,@function
        .size           _ZN7cutlass13device_kernelINS_4gemm6kernel13GemmUniversalIN4cute5tupleIJiiiiEEENS1_10collective13CollectiveMmaINS1_34MainloopSm90TmaGmmaWarpSpecializedILi4ENS5_IJNS4_1CILi2EEENSA_ILi1EEESC_EEENS1_35KernelTmaWarpSpecializedCooperativeEEENS5_IJNSA_ILi384EEENSA_ILi64EEESH_EEENS_10bfloat16_tENS5_IJlSC_lEEESJ_SK_NS4_8TiledMMAINS4_8MMA_AtomIJNS4_4SM904GMMA27MMA_64x64x16_F32BF16BF16_SSILNSO_5MajorE0ELSQ_0ELNSO_7ScaleInE1ELSR_1EEEEEENS4_6LayoutISD_NS5_IJSC_NSA_ILi0EEESV_EEEEENS5_IJNS4_10UnderscoreESY_SY_EEEEENS4_13SM90_TMA_LOADENS4_14ComposedLayoutINS4_7SwizzleILi3ELi4ELi3EEENS4_18smem_ptr_flag_bitsILi16EEENSU_INS5_IJNSA_ILi8EEESH_EEENS5_IJSH_SC_EEEEEEEvNS4_8identityENS4_23SM90_TMA_LOAD_MULTICASTES1B_vS1C_EENS_8epilogue10collective6detail29Sm90TmaWarpSpecializedAdapterINS1G_15DefaultEpilogueISJ_SK_SK_NS1F_6thread17LinearCombinationISJ_Li1EffLNS1K_9ScaleType4KindE0ELNS_15FloatRoundStyleE2ESJ_EENS1_15EpilogueDefaultEEEEEvvEEEEvNT_6ParamsE,(.L_x_229 - _ZN7cutlass13device_kernelINS_4gemm6kernel13GemmUniversalIN4cute5tupleIJiiiiEEENS1_10collective13CollectiveMmaINS1_34MainloopSm90TmaGmmaWarpSpecializedILi4ENS5_IJNS4_1CILi2EEENSA_ILi1EEESC_EEENS1_35KernelTmaWarpSpecializedCooperativeEEENS5_IJNSA_ILi384EEENSA_ILi64EEESH_EEENS_10bfloat16_tENS5_IJlSC_lEEESJ_SK_NS4_8TiledMMAINS4_8MMA_AtomIJNS4_4SM904GMMA27MMA_64x64x16_F32BF16BF16_SSILNSO_5MajorE0ELSQ_0ELNSO_7ScaleInE1ELSR_1EEEEEENS4_6LayoutISD_NS5_IJSC_NSA_ILi0EEESV_EEEEENS5_IJNS4_10UnderscoreESY_SY_EEEEENS4_13SM90_TMA_LOADENS4_14ComposedLayoutINS4_7SwizzleILi3ELi4ELi3EEENS4_18smem_ptr_flag_bitsILi16EEENSU_INS5_IJNSA_ILi8EEESH_EEENS5_IJSH_SC_EEEEEEEvNS4_8identityENS4_23SM90_TMA_LOAD_MULTICASTES1B_vS1C_EENS_8epilogue10collective6detail29Sm90TmaWarpSpecializedAdapterINS1G_15DefaultEpilogueISJ_SK_SK_NS1F_6thread17LinearCombinationISJ_Li1EffLNS1K_9ScaleType4KindE0ELNS_15FloatRoundStyleE2ESJ_EENS1_15EpilogueDefaultEEEEEvvEEEEvNT_6ParamsE)
        .other          _ZN7cutlass13device_kernelINS_4gemm6kernel13GemmUniversalIN4cute5tupleIJiiiiEEENS1_10collective13CollectiveMmaINS1_34MainloopSm90TmaGmmaWarpSpecializedILi4ENS5_IJNS4_1CILi2EEENSA_ILi1EEESC_EEENS1_35KernelTmaWarpSpecializedCooperativeEEENS5_IJNSA_ILi384EEENSA_ILi64EEESH_EEENS_10bfloat16_tENS5_IJlSC_lEEESJ_SK_NS4_8TiledMMAINS4_8MMA_AtomIJNS4_4SM904GMMA27MMA_64x64x16_F32BF16BF16_SSILNSO_5MajorE0ELSQ_0ELNSO_7ScaleInE1ELSR_1EEEEEENS4_6LayoutISD_NS5_IJSC_NSA_ILi0EEESV_EEEEENS5_IJNS4_10UnderscoreESY_SY_EEEEENS4_13SM90_TMA_LOADENS4_14ComposedLayoutINS4_7SwizzleILi3ELi4ELi3EEENS4_18smem_ptr_flag_bitsILi16EEENSU_INS5_IJNSA_ILi8EEESH_EEENS5_IJSH_SC_EEEEEEEvNS4_8identityENS4_23SM90_TMA_LOAD_MULTICASTES1B_vS1C_EENS_8epilogue10collective6detail29Sm90TmaWarpSpecializedAdapterINS1G_15DefaultEpilogueISJ_SK_SK_NS1F_6thread17LinearCombinationISJ_Li1EffLNS1K_9ScaleType4KindE0ELNS_15FloatRoundStyleE2ESJ_EENS1_15EpilogueDefaultEEEEEvvEEEEvNT_6ParamsE,@"STO_CUDA_ENTRY STV_DEFAULT"
_ZN7cutlass13device_kernelINS_4gemm6kernel13GemmUniversalIN4cute5tupleIJiiiiEEENS1_10collective13CollectiveMmaINS1_34MainloopSm90TmaGmmaWarpSpecializedILi4ENS5_IJNS4_1CILi2EEENSA_ILi1EEESC_EEENS1_35KernelTmaWarpSpecializedCooperativeEEENS5_IJNSA_ILi384EEENSA_ILi64EEESH_EEENS_10bfloat16_tENS5_IJlSC_lEEESJ_SK_NS4_8TiledMMAINS4_8MMA_AtomIJNS4_4SM904GMMA27MMA_64x64x16_F32BF16BF16_SSILNSO_5MajorE0ELSQ_0ELNSO_7ScaleInE1ELSR_1EEEEEENS4_6LayoutISD_NS5_IJSC_NSA_ILi0EEESV_EEEEENS5_IJNS4_10UnderscoreESY_SY_EEEEENS4_13SM90_TMA_LOADENS4_14ComposedLayoutINS4_7SwizzleILi3ELi4ELi3EEENS4_18smem_ptr_flag_bitsILi16EEENSU_INS5_IJNSA_ILi8EEESH_EEENS5_IJSH_SC_EEEEEEEvNS4_8identityENS4_23SM90_TMA_LOAD_MULTICASTES1B_vS1C_EENS_8epilogue10collective6detail29Sm90TmaWarpSpecializedAdapterINS1G_15DefaultEpilogueISJ_SK_SK_NS1F_6thread17LinearCombinationISJ_Li1EffLNS1K_9ScaleType4KindE0ELNS_15FloatRoundStyleE2ESJ_EENS1_15EpilogueDefaultEEEEEvvEEEEvNT_6ParamsE:
[----:B------:R-:W0:Y:S01]  /*0000*/  LDC R1, c[0x0][0x28] ;  /* 0x00000a00ff017b82 */ /* 0x000e220000000800 */
[----:B------:R-:W1:Y:S01]  /*0010*/  S2R R18, SR_TID.X ;  /* 0x0000000000127919 */ /* 0x000e620000002100 */
[----:B------:R-:W-:Y:S01]  /*0020*/  ELECT P0, URZ, PT ;  /* 0x00000000003f782f */ /* 0x000fe20003800000 */
[----:B------:R-:W-:Y:S01]  /*0030*/  BSSY B0, `(.L_x_0) ;  /* 0x000000f000007945 */ /* 0x000fe20003800000 */
[--C-:B-1----:R-:W-:Y:S02]  /*0040*/  SHF.R.U32.HI R0, RZ, 0x5, R18.reuse ;  /* 0x00000005ff007819 */ /* 0x102fe40000011612 */
[----:B------:R-:W-:-:S03]  /*0050*/  SHF.R.U32.HI R3, RZ, 0x7, R18 ;  /* 0x00000007ff037819 */ /* 0x000fc60000011612 */
[----:B------:R-:W1:Y:S04]  /*0060*/  SHFL.IDX PT, R2, R0, RZ, 0x1f ;  /* 0x00001fff00027589 */ /* 0x000e6800000e0000 */
[----:B------:R2:W3:Y:S01]  /*0070*/  SHFL.IDX PT, R5, R3, RZ, 0x1f ;  /* 0x00001fff03057589 */ /* 0x0004e200000e0000 */
[----:B-1----:R-:W-:-:S13]  /*0080*/  ISETP.NE.OR P0, PT, R2, RZ, !P0 ;  /* 0x000000ff0200720c */ /* 0x002fda0004705670 */
[----:B0-23--:R-:W-:Y:S05]  /*0090*/  @P0 BRA `(.L_x_1) ;  /* 0x0000000000200947 */ /* 0x00dfea0003800000 */
[----:B------:R-:W-:Y:S02]  /*00a0*/  ULDC.64 UR4, c[0x0][0x198] ;  /* 0x0000660000047ab9 */ /* 0x000fe40000000a00 */
[----:B------:R-:W-:Y:S02]  /*00b0*/  UIADD3 UR6, UP0, UR4, 0xf0, URZ ;  /* 0x000000f004067890 */ /* 0x000fe4000ff1e03f */
[----:B------:R-:W-:Y:S02]  /*00c0*/  UIADD3 UR4, UP1, UR4, 0x1f0, URZ ;  /* 0x000001f004047890 */ /* 0x000fe4000ff3e03f */
[----:B------:R-:W-:Y:S02]  /*00d0*/  UIADD3.X UR7, URZ, UR5, URZ, UP0, !UPT ;  /* 0x000000053f077290 */ /* 0x000fe400087fe43f */
[----:B------:R-:W-:-:S07]  /*00e0*/  UIADD3.X UR5, URZ, UR5, URZ, UP1, !UPT ;  /* 0x000000053f057290 */ /* 0x000fce0008ffe43f */
[----:B------:R0:W-:Y:S02]  /*00f0*/  UTMACCTL.PF [UR6] ;  /* 0x00000000060079b9 */ /* 0x0001e40008040000 */
[----:B------:R0:W-:Y:S02]  /*0100*/  UTMACCTL.PF [UR4] ;  /* 0x00000000040079b9 */ /* 0x0001e40008040000 */
[----:B0-----:R-:W-:Y:S01]  /*0110*/  NOP ;  /* 0x0000000000007918 */ /* 0x001fe20000000000 */
.L_x_1:
[----:B------:R-:W-:Y:S05]  /*0120*/  BSYNC B0 ;  /* 0x0000000000007941 */ /* 0x000fea0003800000 */
.L_x_0:
[----:B------:R-:W0:Y:S02]  /*0130*/  SHFL.IDX PT, R3, R0, RZ, 0x1f ;  /* 0x00001fff00037589 */ /* 0x000e2400000e0000 */
[----:B0-----:R-:W-:-:S13]  /*0140*/  ISETP.NE.AND P0, PT, R3, RZ, PT ;  /* 0x000000ff0300720c */ /* 0x001fda0003f05270 */
[----:B------:R-:W-:Y:S05]  /*0150*/  @P0 BRA `(.L_x_2) ;  /* 0x0000000000580947 */ /* 0x000fea0003800000 */
[----:B------:R-:W0:Y:S01]  /*0160*/  S2UR UR8, SR_CgaCtaId ;  /* 0x00000000000879c3 */ /* 0x000e220000008800 */
[----:B------:R-:W-:Y:S01]  /*0170*/  UMOV UR4, 0x400 ;  /* 0x0000040000047882 */ /* 0x000fe20000000000 */
[----:B------:R-:W-:Y:S01]  /*0180*/  UMOV UR5, 0x1 ;  /* 0x0000000100057882 */ /* 0x000fe20000000000 */
[----:B------:R-:W-:Y:S01]  /*0190*/  UMOV UR6, 0x4 ;  /* 0x0000000400067882 */ /* 0x000fe20000000000 */
[----:B------:R-:W-:Y:S01]  /*01a0*/  ELECT P0, URZ, PT ;  /* 0x00000000003f782f */ /* 0x000fe20003800000 */
[----:B------:R-:W-:-:S04]  /*01b0*/  UIADD3 UR6, -UR6, 0x100000, URZ ;  /* 0x0010000006067890 */ /* 0x000fc8000fffe13f */
[----:B------:R-:W-:Y:S02]  /*01c0*/  USHF.L.U32 UR7, UR6, 0xb, URZ ;  /* 0x0000000b06077899 */ /* 0x000fe4000800063f */
[----:B------:R-:W-:Y:S02]  /*01d0*/  USHF.L.U32 UR6, UR6, 0x1, URZ ;  /* 0x0000000106067899 */ /* 0x000fe4000800063f */
[----:B0-----:R-:W-:Y:S02]  /*01e0*/  ULEA UR8, UR8, UR4, 0x18 ;  /* 0x0000000408087291 */ /* 0x001fe4000f8ec03f */
[----:B------:R-:W-:-:S04]  /*01f0*/  UIADD3 UR4, -UR5, 0x100000, URZ ;  /* 0x0010000005047890 */ /* 0x000fc8000fffe13f */
[----:B------:R-:W-:Y:S02]  /*0200*/  USHF.L.U32 UR5, UR4, 0xb, URZ ;  /* 0x0000000b04057899 */ /* 0x000fe4000800063f */
[----:B------:R-:W-:Y:S01]  /*0210*/  USHF.L.U32 UR4, UR4, 0x1, URZ ;  /* 0x0000000104047899 */ /* 0x000fe2000800063f */
[----:B------:R-:W0:Y:S11]  /*0220*/  FENCE.VIEW.ASYNC.S ;  /* 0x00000000000073c6 */ /* 0x000e360000000000 */
[----:B0-----:R0:W1:Y:S01]  /*0230*/  SYNCS.EXCH.64 URZ, [UR8], UR4 ;  /* 0x00000004083f75b2 */ /* 0x0010620008000100 */
[----:B------:R0:W2:Y:S01]  /*0240*/  SYNCS.EXCH.64 URZ, [UR8+0x20], UR6 ;  /* 0x00002006083f75b2 */ /* 0x0000a20008000100 */
[----:B------:R0:W3:Y:S01]  /*0250*/  SYNCS.EXCH.64 URZ, [UR8+0x8], UR4 ;  /* 0x00000804083f75b2 */ /* 0x0000e20008000100 */
[----:B------:R0:W4:Y:S01]  /*0260*/  SYNCS.EXCH.64 URZ, [UR8+0x28], UR6 ;  /* 0x00002806083f75b2 */ /* 0x0001220008000100 */
[----:B------:R0:W0:Y:S01]  /*0270*/  SYNCS.EXCH.64 URZ, [UR8+0x10], UR4 ;  /* 0x00001004083f75b2 */ /* 0x0000220008000100 */
[----:B------:R0:W0:Y:S01]  /*0280*/  SYNCS.EXCH.64 URZ, [UR8+0x30], UR6 ;  /* 0x00003006083f75b2 */ /* 0x0000220008000100 */
[----:B------:R0:W0:Y:S01]  /*0290*/  SYNCS.EXCH.64 URZ, [UR8+0x18], UR4 ;  /* 0x00001804083f75b2 */ /* 0x0000220008000100 */
[----:B------:R0:W0:Y:S01]  /*02a0*/  SYNCS.EXCH.64 URZ, [UR8+0x38], UR6 ;  /* 0x00003806083f75b2 */ /* 0x0000220008000100 */
[----:B------:R-:W-:Y:S01]  /*02b0*/  NOP ;  /* 0x0000000000007918 */ /* 0x000fe20000000000 */
.L_x_2:
[----:B------:R-:W-:Y:S01]  /*02c0*/  SHF.R.S32.HI R7, RZ, 0x1f, R18 ;  /* 0x0000001fff077819 */ /* 0x000fe20000011412 */
[----:B------:R-:W5:Y:S01]  /*02d0*/  SHFL.IDX PT, R0, R0, RZ, 0x1f ;  /* 0x00001fff00007589 */ /* 0x000f6200000e0000 */
[----:B0-----:R-:W0:Y:S01]  /*02e0*/  S2UR UR8, SR_CTAID.X ;  /* 0x00000000000879c3 */ /* 0x001e220000002500 */
[----:B------:R-:W-:Y:S02]  /*02f0*/  ELECT P0, URZ, PT ;  /* 0x00000000003f782f */ /* 0x000fe40003800000 */
[----:B------:R-:W-:Y:S01]  /*0300*/  LEA.HI R7, R7, R18, RZ, 0x7 ;  /* 0x0000001207077211 */ /* 0x000fe200078f38ff */
[----:B------:R-:W1:Y:S01]  /*0310*/  S2R R4, SR_CTAID.Y ;  /* 0x0000000000047919 */ /* 0x000e620000002600 */
[----:B------:R-:W-:Y:S01]  /*0320*/  SHF.R.S32.HI R8, RZ, 0x1f, R3 ;  /* 0x0000001fff087819 */ /* 0x000fe20000011403 */
[----:B------:R-:W-:Y:S01]  /*0330*/  ULDC UR4, c[0x0][0x150] ;  /* 0x0000540000047ab9 */ /* 0x000fe20000000800 */
[----:B------:R-:W-:Y:S01]  /*0340*/  LOP3.LUT R7, R7, 0xffffff80, RZ, 0xc0, !PT ;  /* 0xffffff8007077812 */ /* 0x000fe200078ec0ff */
[----:B------:R-:W-:Y:S01]  /*0350*/  NOP ;  /* 0x0000000000007918 */ /* 0x000fe20000000000 */
[----:B------:R-:W-:Y:S01]  /*0360*/  LEA.HI R8, R8, R3, RZ, 0x2 ;  /* 0x0000000308087211 */ /* 0x000fe200078f10ff */
[----:B------:R-:W2:Y:S01]  /*0370*/  LDC R10, c[0x0][0x144] ;  /* 0x00005100ff0a7b82 */ /* 0x000ea20000000800 */
[----:B------:R-:W-:Y:S01]  /*0380*/  NOP ;  /* 0x0000000000007918 */ /* 0x000fe20000000000 */
[----:B------:R-:W-:Y:S01]  /*0390*/  IMAD.IADD R6, R18, 0x1, -R7 ;  /* 0x0000000112067824 */ /* 0x000fe200078e0a07 */
[----:B------:R-:W-:Y:S01]  /*03a0*/  LOP3.LUT R8, R8, 0x3ffffffc, RZ, 0xc0, !PT ;  /* 0x3ffffffc08087812 */ /* 0x000fe200078ec0ff */
[----:B------:R-:W-:Y:S01]  /*03b0*/  IMAD.MOV.U32 R22, RZ, RZ, 0x1 ;  /* 0x00000001ff167424 */ /* 0x000fe200078e00ff */
[----:B------:R-:W-:-:S02]  /*03c0*/  ISETP.NE.AND P3, PT, R5, RZ, PT ;  /* 0x000000ff0500720c */ /* 0x000fc40003f65270 */
[----:B------:R-:W-:Y:S01]  /*03d0*/  SHF.R.S32.HI R7, RZ, 0x1f, R6 ;  /* 0x0000001fff077819 */ /* 0x000fe20000011406 */
[----:B------:R-:W-:Y:S01]  /*03e0*/  IMAD.IADD R8, R3, 0x1, -R8 ;  /* 0x0000000103087824 */ /* 0x000fe200078e0a08 */
[----:B------:R-:W3:Y:S02]  /*03f0*/  LDC R13, c[0x0][0x140] ;  /* 0x00005000ff0d7b82 */ /* 0x000ee40000000800 */
[----:B------:R-:W-:Y:S02]  /*0400*/  LEA.HI R7, R7, R6, RZ, 0x3 ;  /* 0x0000000607077211 */ /* 0x000fe400078f18ff */
[----:B-----5:R-:W-:Y:S02]  /*0410*/  ISETP.NE.OR P0, PT, R0, RZ, !P0 ;  /* 0x000000ff0000720c */ /* 0x020fe40004705670 */
[--C-:B------:R-:W-:Y:S02]  /*0420*/  SHF.R.S32.HI R0, RZ, 0x3, R7.reuse ;  /* 0x00000003ff007819 */ /* 0x100fe40000011407 */
[----:B------:R-:W-:-:S02]  /*0430*/  SHF.R.S32.HI R7, RZ, 0x1f, R7 ;  /* 0x0000001fff077819 */ /* 0x000fc40000011407 */
[----:B0-----:R-:W-:Y:S02]  /*0440*/  I2FP.F32.U32 R9, UR8 ;  /* 0x0000000800097c45 */ /* 0x001fe40008201000 */
[----:B------:R-:W-:-:S03]  /*0450*/  LEA.HI R7, R7, R0, RZ, 0x2 ;  /* 0x0000000007077211 */ /* 0x000fc600078f10ff */
[----:B------:R-:W-:Y:S01]  /*0460*/  FMUL R9, R9, UR4 ;  /* 0x0000000409097c20 */ /* 0x000fe20008400000 */
[----:B------:R-:W-:Y:S01]  /*0470*/  LOP3.LUT R7, R7, 0xfffffffc, RZ, 0xc0, !PT ;  /* 0xfffffffc07077812 */ /* 0x000fe200078ec0ff */
[----:B------:R-:W-:Y:S01]  /*0480*/  VOTEU.ALL UP0, P0 ;  /* 0x00000000003f7886 */ /* 0x000fe20000000000 */
[----:B-1----:R-:W-:Y:S01]  /*0490*/  I2FP.F32.U32 R3, R4 ;  /* 0x0000000400037245 */ /* 0x002fe20000201000 */
[----:B------:R-:W-:Y:S01]  /*04a0*/  ULDC UR4, c[0x0][0x154] ;  /* 0x0000550000047ab9 */ /* 0x000fe20000000800 */
[----:B------:R-:W-:Y:S01]  /*04b0*/  VOTEU.ALL UP1, P0 ;  /* 0x00000000003f7886 */ /* 0x000fe20000020000 */
[----:B------:R-:W0:Y:S01]  /*04c0*/  F2I.U32.TRUNC.NTZ R9, R9 ;  /* 0x0000000900097305 */ /* 0x000e22000020f000 */
[----:B------:R-:W-:Y:S01]  /*04d0*/  IMAD.IADD R7, R0, 0x1, -R7 ;  /* 0x0000000100077824 */ /* 0x000fe200078e0a07 */
[----:B------:R-:W1:Y:S01]  /*04e0*/  @!UP0 S2UR UR7, SR_CgaCtaId ;  /* 0x00000000000789c3 */ /* 0x000e620000008800 */
[----:B------:R-:W-:Y:S01]  /*04f0*/  FMUL R12, R3, UR4 ;  /* 0x00000004030c7c20 */ /* 0x000fe20008400000 */
[----:B------:R-:W-:Y:S01]  /*0500*/  UMOV UR4, 0x20 ;  /* 0x0000002000047882 */ /* 0x000fe20000000000 */
[----:B------:R-:W-:Y:S01]  /*0510*/  IMAD R8, R8, 0x4, R7 ;  /* 0x0000000408087824 */ /* 0x000fe200078e0207 */
[----:B------:R-:W-:Y:S01]  /*0520*/  @!UP0 UMOV UR6, 0x400 ;  /* 0x0000040000068882 */ /* 0x000fe20000000000 */
[----:B------:R-:W-:-:S04]  /*0530*/  @!UP0 UIADD3 UR4, -UR4, 0x100000, URZ ;  /* 0x0010000004048890 */ /* 0x000fc8000fffe13f */
[----:B------:R-:W-:Y:S02]  /*0540*/  @!UP0 USHF.L.U32 UR5, UR4, 0xb, URZ ;  /* 0x0000000b04058899 */ /* 0x000fe4000800063f */
[----:B------:R-:W-:Y:S01]  /*0550*/  @!UP0 USHF.L.U32 UR4, UR4, 0x1, URZ ;  /* 0x0000000104048899 */ /* 0x000fe2000800063f */
[----:B---3--:R-:W-:Y:S01]  /*0560*/  ISETP.EQ.U32.AND P2, PT, R13, 0x1, PT ;  /* 0x000000010d00780c */ /* 0x008fe20003f42070 */
[----:B------:R-:W3:Y:S01]  /*0570*/  F2I.U32.TRUNC.NTZ R12, R12 ;  /* 0x0000000c000c7305 */ /* 0x000ee2000020f000 */
[C---:B------:R-:W-:Y:S01]  /*0580*/  LEA.HI R0, R8.reuse, R8, RZ, 0x1 ;  /* 0x0000000808007211 */ /* 0x040fe200078f08ff */
[----:B------:R-:W5:Y:S01]  /*0590*/  LDC R7, c[0x0][0x148] ;  /* 0x00005200ff077b82 */ /* 0x000f620000000800 */
[----:B------:R-:W-:Y:S02]  /*05a0*/  IMAD.SHL.U32 R23, R8, 0x4, RZ ;  /* 0x0000000408177824 */ /* 0x000fe400078e00ff */
[----:B------:R-:W-:Y:S01]  /*05b0*/  LOP3.LUT R11, R0, 0xfffffffe, RZ, 0xc0, !PT ;  /* 0xfffffffe000b7812 */ /* 0x000fe200078ec0ff */
[----:B0-----:R-:W-:Y:S01]  /*05c0*/  IMAD.MOV R15, RZ, RZ, -R9 ;  /* 0x000000ffff0f7224 */ /* 0x001fe200078e0a09 */
[----:B------:R-:W-:-:S02]  /*05d0*/  SHF.R.S32.HI R9, RZ, 0x1f, R2 ;  /* 0x0000001fff097819 */ /* 0x000fc40000011402 */
[----:B------:R-:W-:Y:S01]  /*05e0*/  LOP3.LUT R23, R8, 0xc, R23, 0x78, !PT ;  /* 0x0000000c08177812 */ /* 0x000fe200078e7817 */
[----:B--2---:R-:W-:Y:S01]  /*05f0*/  IMAD R3, R10, R15, UR8 ;  /* 0x000000080a037e24 */ /* 0x004fe2000f8e020f */
[----:B------:R-:W-:Y:S01]  /*0600*/  LEA.HI R9, R9, R2, RZ, 0x2 ;  /* 0x0000000209097211 */ /* 0x000fe200078f10ff */
[----:B------:R-:W-:-:S03]  /*0610*/  IMAD.IADD R0, R8, 0x1, -R11 ;  /* 0x0000000108007824 */ /* 0x000fc600078e0a0b */
[----:B------:R-:W-:Y:S01]  /*0620*/  LOP3.LUT R9, R9, 0xfffffffc, RZ, 0xc0, !PT ;  /* 0xfffffffc09097812 */ /* 0x000fe200078ec0ff */
[----:B---3--:R-:W-:Y:S01]  /*0630*/  IMAD.MOV R24, RZ, RZ, -R12 ;  /* 0x000000ffff187224 */ /* 0x008fe200078e0a0c */
[----:B------:R-:W-:Y:S01]  /*0640*/  ISETP.NE.AND P4, PT, R0, R3, PT ;  /* 0x000000030000720c */ /* 0x000fe20003f85270 */
[----:B-1----:R-:W-:Y:S02]  /*0650*/  @!UP0 ULEA UR6, UR7, UR6, 0x18 ;  /* 0x0000000607068291 */ /* 0x002fe4000f8ec03f */
[----:B------:R-:W-:Y:S01]  /*0660*/  IMAD.IADD R0, R2, 0x1, -R9 ;  /* 0x0000000102007824 */ /* 0x000fe200078e0a09 */
[----:B------:R-:W-:Y:S01]  /*0670*/  VOTEU.ALL UP0, P0 ;  /* 0x00000000003f7886 */ /* 0x000fe20000000000 */
[----:B------:R-:W-:Y:S01]  /*0680*/  LOP3.LUT P0, RZ, R6, 0x7, RZ, 0xc0, !PT ;  /* 0x0000000706ff7812 */ /* 0x000fe2000780c0ff */
[----:B------:R-:W-:Y:S02]  /*0690*/  VIADD R6, R5, 0xffffffff ;  /* 0xffffffff05067836 */ /* 0x000fe40000000000 */
[----:B------:R-:W-:Y:S01]  /*06a0*/  ISETP.NE.AND P1, PT, R0, 0x3, PT ;  /* 0x000000030000780c */ /* 0x000fe20003f25270 */
[----:B-----5:R-:W-:Y:S01]  /*06b0*/  IMAD R9, R7, R24, R4 ;  /* 0x0000001807097224 */ /* 0x020fe200078e0204 */
[----:B------:R-:W-:-:S02]  /*06c0*/  ISETP.LT.U32.AND P0, PT, R23, 0x2, !P0 ;  /* 0x000000021700780c */ /* 0x000fc40004701070 */
[----:B------:R-:W-:Y:S01]  /*06d0*/  ISETP.EQ.OR P1, PT, R0, RZ, !P1 ;  /* 0x000000ff0000720c */ /* 0x000fe20004f22670 */
[----:B------:R-:W0:Y:S02]  /*06e0*/  FENCE.VIEW.ASYNC.S ;  /* 0x00000000000073c6 */ /* 0x000e240000000000 */
[----:B0-----:R0:W1:Y:S01]  /*06f0*/  @!UP0 SYNCS.EXCH.64 URZ, [UR6+0x50], UR4 ;  /* 0x00005004063f85b2 */ /* 0x0010620008000100 */
[----:B------:R-:W-:Y:S02]  /*0700*/  @P4 LEA.HI R2, R23, R23, RZ, 0x1 ;  /* 0x0000001717024211 */ /* 0x000fe400078f08ff */
[----:B------:R-:W-:Y:S02]  /*0710*/  ISETP.EQ.AND P1, PT, R5, RZ, P1 ;  /* 0x000000ff0500720c */ /* 0x000fe40000f22270 */
[----:B------:R-:W-:Y:S02]  /*0720*/  @P4 SHF.R.S32.HI R2, RZ, 0x1, R2 ;  /* 0x00000001ff024819 */ /* 0x000fe40000011402 */
[----:B------:R-:W-:-:S02]  /*0730*/  ISETP.GE.U32.AND P6, PT, R6, 0x2, PT ;  /* 0x000000020600780c */ /* 0x000fc40003fc6070 */
[----:B------:R-:W-:Y:S02]  /*0740*/  @P4 ISETP.NE.AND P5, PT, R2, R9, PT ;  /* 0x000000090200420c */ /* 0x000fe40003fa5270 */
[----:B------:R-:W-:Y:S02]  /*0750*/  SEL R9, RZ, 0x1, !P0 ;  /* 0x00000001ff097807 */ /* 0x000fe40004000000 */
[----:B------:R-:W-:Y:S02]  /*0760*/  @P4 SEL R22, RZ, 0x1, P5 ;  /* 0x00000001ff164807 */ /* 0x000fe40002800000 */
[----:B------:R-:W-:Y:S01]  /*0770*/  SEL R19, RZ, 0x1, !P1 ;  /* 0x00000001ff137807 */ /* 0x000fe20004800000 */
[----:B------:R0:W2:Y:S01]  /*0780*/  @!UP1 SYNCS.EXCH.64 URZ, [UR6+0x58], UR4 ;  /* 0x00005804063f95b2 */ /* 0x0000a20008000100 */
[----:B------:R-:W-:Y:S01]  /*0790*/  LOP3.LUT R22, R22, R9, RZ, 0xc0, !PT ;  /* 0x0000000916167212 */ /* 0x000fe200078ec0ff */
[----:B------:R-:W-:Y:S01]  /*07a0*/  NOP ;  /* 0x0000000000007918 */ /* 0x000fe20000000000 */
[----:B------:R-:W-:Y:S01]  /*07b0*/  SEL R19, R19, 0x2, P6 ;  /* 0x0000000213137807 */ /* 0x000fe20003000000 */
[----:B------:R-:W-:Y:S06]  /*07c0*/  @!P2 BRA `(.L_x_3) ;  /* 0x000000000008a947 */ /* 0x000fec0003800000 */
[----:B-12-4-:R-:W-:Y:S01]  /*07d0*/  UCGABAR_ARV ;  /* 0x00000000000079c7 */ /* 0x016fe20008000000 */
[----:B------:R-:W-:Y:S05]  /*07e0*/  BRA `(.L_x_4) ;  /* 0x0000000000047947 */ /* 0x000fea0003800000 */
.L_x_3:
[----:B-12-4-:R-:W-:Y:S01]  /*07f0*/  NOP ;  /* 0x0000000000007918 */ /* 0x016fe20000000000 */
.L_x_4:
[----:B------:R-:W1:Y:S01]  /*0800*/  LDC R2, c[0x0][0x65c] ;  /* 0x00019700ff027b82 */ /* 0x000e620000000800 */
[----:B------:R-:W-:Y:S02]  /*0810*/  IMAD.U32 R8, RZ, RZ, UR8 ;  /* 0x00000008ff087e24 */ /* 0x000fe4000f8e00ff */
[----:B------:R-:W-:Y:S01]  /*0820*/  IMAD.MOV.U32 R9, RZ, RZ, RZ ;  /* 0x000000ffff097224 */ /* 0x000fe200078e00ff */
[----:B-1----:R-:W-:-:S04]  /*0830*/  ISETP.NE.AND P1, PT, R2, 0x1, PT ;  /* 0x000000010200780c */ /* 0x002fc80003f25270 */
[----:B------:R-:W-:-:S09]  /*0840*/  P2R R5, PR, RZ, 0x2 ;  /* 0x00000002ff057803 */ /* 0x000fd20000000000 */
[----:B------:R-:W1:Y:S01]  /*0850*/  @P1 LDC R17, c[0x0][0x10] ;  /* 0x00000400ff111b82 */ /* 0x000e620000000800 */
[----:B------:R-:W-:Y:S02]  /*0860*/  @P1 IMAD.MOV.U32 R5, RZ, RZ, RZ ;  /* 0x000000ffff051224 */ /* 0x000fe400078e00ff */
[----:B------:R-:W-:-:S05]  /*0870*/  @P1 IMAD.MOV.U32 R13, RZ, RZ, RZ ;  /* 0x000000ffff0d1224 */ /* 0x000fca00078e00ff */
[----:B------:R-:W2:Y:S01]  /*0880*/  @!P1 LDC R11, c[0x0][0xc] ;  /* 0x00000300ff0b9b82 */ /* 0x000ea20000000800 */
[----:B-1----:R-:W-:-:S04]  /*0890*/  @P1 IMAD.WIDE.U32 R16, R17, UR8, R4 ;  /* 0x0000000811101c25 */ /* 0x002fc8000f8e0004 */
[----:B------:R-:W-:Y:S02]  /*08a0*/  @P1 IMAD.IADD R17, R17, 0x1, R13 ;  /* 0x0000000111111824 */ /* 0x000fe400078e020d */
[----:B--2---:R-:W-:-:S04]  /*08b0*/  @!P1 IMAD.WIDE.U32 R8, R4, R11, R8 ;  /* 0x0000000b04089225 */ /* 0x004fc800078e0008 */
[----:B------:R-:W-:Y:S02]  /*08c0*/  @!P1 IMAD.MOV.U32 R16, RZ, RZ, R8 ;  /* 0x000000ffff109224 */ /* 0x000fe400078e0008 */
[----:B------:R-:W-:Y:S01]  /*08d0*/  @!P1 IMAD.MOV.U32 R17, RZ, RZ, R9 ;  /* 0x000000ffff119224 */ /* 0x000fe200078e0009 */
[----:B------:R-:W-:Y:S06]  /*08e0*/  @!P2 BRA `(.L_x_5) ;  /* 0x00000000000ca947 */ /* 0x000fec0003800000 */
[----:B------:R-:W-:Y:S01]  /*08f0*/  UCGABAR_WAIT ;  /* 0x0000000000007dc7 */ /* 0x000fe20008000000 */
[----:B------:R-:W-:Y:S01]  /*0900*/  CCTL.IVALL ;  /* 0x00000000ff00798f */ /* 0x000fe20002000000 */
[----:B------:R-:W-:Y:S05]  /*0910*/  BRA `(.L_x_6) ;  /* 0x0000000000047947 */ /* 0x000fea0003800000 */
.L_x_5:
[----:B------:R-:W-:Y:S06]  /*0920*/  BAR.SYNC.DEFER_BLOCKING 0x0 ;  /* 0x0000000000007b1d */ /* 0x000fec0000010000 */
.L_x_6:
[----:B------:R-:W-:Y:S05]  /*0930*/  @!P3 BRA `(.L_x_7) ;  /* 0x0000009400ccb947 */ /* 0x000fea0003800000 */
[----:B------:R-:W-:-:S13]  /*0940*/  ISETP.GT.U32.AND P0, PT, R6, 0x1, PT ;  /* 0x000000010600780c */ /* 0x000fda0003f04070 */
[----:B0-----:R-:W-:Y:S05]  /*0950*/  @P0 EXIT ;  /* 0x000000000000094d */ /* 0x001fea0003800000 */
[----:B------:R-:W-:Y:S01]  /*0960*/  ULDC.64 UR4, c[0x0][0x650] ;  /* 0x0001940000047ab9 */ /* 0x000fe20000000a00 */
[----:B------:R-:W-:Y:S01]  /*0970*/  PRMT R0, RZ, 0x7610, R0 ;  /* 0x00007610ff007816 */ /* 0x000fe20000000000 */
[----:B------:R-:W-:Y:S01]  /*0980*/  IMAD.MOV.U32 R124, RZ, RZ, -0x1 ;  /* 0xffffffffff7c7424 */ /* 0x000fe200078e00ff */
[----:B------:R-:W-:Y:S01]  /*0990*/  ISETP.GE.U32.AND P0, PT, R16, UR4, PT ;  /* 0x0000000410007c0c */ /* 0x000fe2000bf06070 */
[----:B------:R-:W-:Y:S02]  /*09a0*/  IMAD.MOV.U32 R123, RZ, RZ, -0x1 ;  /* 0xffffffffff7b7424 */ /* 0x000fe400078e00ff */
[----:B------:R-:W-:Y:S01]  /*09b0*/  IMAD.MOV.U32 R121, RZ, RZ, -0x1 ;  /* 0xffffffffff797424 */ /* 0x000fe200078e00ff */
[----:B------:R-:W-:-:S13]  /*09c0*/  ISETP.GE.U32.AND.EX P0, PT, R17, UR5, PT, P0 ;  /* 0x0000000511007c0c */ /* 0x000fda000bf06100 */
[----:B------:R-:W-:Y:S05]  /*09d0*/  @P0 BRA `(.L_x_8) ;  /* 0x0000000400280947 */ /* 0x000fea0003800000 */
[----:B------:R-:W0:Y:S01]  /*09e0*/  LDC.64 R20, c[0x0][0x628] ;  /* 0x00018a00ff147b82 */ /* 0x000e220000000a00 */
[----:B------:R-:W-:Y:S02]  /*09f0*/  IMAD.MOV.U32 R8, RZ, RZ, R16 ;  /* 0x000000ffff087224 */ /* 0x000fe400078e0010 */
[----:B------:R-:W-:-:S05]  /*0a00*/  IMAD.MOV.U32 R9, RZ, RZ, R17 ;  /* 0x000000ffff097224 */ /* 0x000fca00078e0011 */
[----:B------:R-:W1:Y:S08]  /*0a10*/  LDC R0, c[0x0][0x630] ;  /* 0x00018c00ff007b82 */ /* 0x000e700000000800 */
[----:B------:R-:W2:Y:S01]  /*0a20*/  LDC.64 R26, c[0x0][0x620] ;  /* 0x00018800ff1a7b82 */ /* 0x000ea20000000a00 */
[----:B0-----:R-:W-:-:S04]  /*0a30*/  ISETP.NE.U32.AND P0, PT, R20, RZ, PT ;  /* 0x000000ff1400720c */ /* 0x001fc80003f05070 */
[----:B------:R-:W-:-:S13]  /*0a40*/  ISETP.NE.AND.EX P0, PT, R21, RZ, PT, P0 ;  /* 0x000000ff1500720c */ /* 0x000fda0003f05300 */
[----:B-12---:R-:W-:Y:S05]  /*0a50*/  @!P0 BRA `(.L_x_9) ;  /* 0x0000000000288947 */ /* 0x006fea0003800000 */
[----:B------:R-:W0:Y:S02]  /*0a60*/  LDC R13, c[0x0][0x634] ;  /* 0x00018d00ff0d7b82 */ /* 0x000e240000000800 */
[----:B0-----:R-:W-:-:S05]  /*0a70*/  IADD3 R13, P0, R16, R13, RZ ;  /* 0x0000000d100d7210 */ /* 0x001fca0007f1e0ff */
[----:B------:R-:W-:-:S04]  /*0a80*/  IMAD.X R15, RZ, RZ, R17, P0 ;  /* 0x000000ffff0f7224 */ /* 0x000fc800000e0611 */
[----:B------:R-:W-:-:S04]  /*0a90*/  IMAD.WIDE.U32 R8, R15, R20, RZ ;  /* 0x000000140f087225 */ /* 0x000fc800078e00ff */
[----:B------:R-:W-:-:S04]  /*0aa0*/  IMAD.WIDE.U32 R10, P0, R13, R21, R8 ;  /* 0x000000150d0a7225 */ /* 0x000fc80007800008 */
[----:B------:R-:W-:-:S04]  /*0ab0*/  IMAD.WIDE.U32 R8, R13, R20, RZ ;  /* 0x000000140d087225 */ /* 0x000fc800078e00ff */
[----:B------:R-:W-:Y:S01]  /*0ac0*/  IMAD.X R13, RZ, RZ, RZ, P0 ;  /* 0x000000ffff0d7224 */ /* 0x000fe200000e06ff */
[----:B------:R-:W-:Y:S01]  /*0ad0*/  IADD3 RZ, P0, R9, R10, RZ ;  /* 0x0000000a09ff7210 */ /* 0x000fe20007f1e0ff */
[----:B------:R-:W-:-:S04]  /*0ae0*/  IMAD.MOV.U32 R12, RZ, RZ, R11 ;  /* 0x000000ffff0c7224 */ /* 0x000fc800078e000b */
[----:B------:R-:W-:-:S08]  /*0af0*/  IMAD.WIDE.U32.X R8, R15, R21, R12, P0 ;  /* 0x000000150f087225 */ /* 0x000fd000000e040c */
.L_x_9:
[----:B------:R-:W0:Y:S01]  /*0b00*/  LDC.64 R20, c[0x0][0x640] ;  /* 0x00019000ff147b82 */ /* 0x000e220000000a00 */
[--C-:B------:R-:W-:Y:S01]  /*0b10*/  SHF.R.U64 R121, R8, R0, R9.reuse ;  /* 0x0000000008797219 */ /* 0x100fe20000001209 */
[----:B------:R-:W-:Y:S01]  /*0b20*/  IMAD R28, R7, R24, R4 ;  /* 0x00000018071c7224 */ /* 0x000fe200078e0204 */
[----:B------:R-:W-:Y:S01]  /*0b30*/  SHF.R.U32.HI R0, RZ, R0, R9 ;  /* 0x00000000ff007219 */ /* 0x000fe20000011609 */
[----:B------:R-:W-:Y:S01]  /*0b40*/  IMAD.MOV.U32 R25, RZ, RZ, 0x1 ;  /* 0x00000001ff197424 */ /* 0x000fe200078e00ff */
[----:B------:R-:W-:-:S03]  /*0b50*/  IADD3 R5, P0, RZ, -R121, RZ ;  /* 0x80000079ff057210 */ /* 0x000fc60007f1e0ff */
[----:B------:R-:W1:Y:S02]  /*0b60*/  LDC R6, c[0x0][0x618] ;  /* 0x00018600ff067b82 */ /* 0x000e640000000800 */
[----:B------:R-:W-:-:S04]  /*0b70*/  IMAD.X R9, RZ, RZ, ~R0, P0 ;  /* 0x000000ffff097224 */ /* 0x000fc800000e0e00 */
[-C--:B------:R-:W-:Y:S02]  /*0b80*/  IMAD R0, R9, R26.reuse, RZ ;  /* 0x0000001a09007224 */ /* 0x080fe400078e02ff */
[----:B------:R-:W2:Y:S01]  /*0b90*/  LDC R11, c[0x0][0x608] ;  /* 0x00018200ff0b7b82 */ /* 0x000ea20000000800 */
[----:B------:R-:W-:-:S04]  /*0ba0*/  IMAD.WIDE.U32 R8, R5, R26, R16 ;  /* 0x0000001a05087225 */ /* 0x000fc800078e0010 */
[----:B------:R-:W-:-:S03]  /*0bb0*/  IMAD R5, R5, R27, R0 ;  /* 0x0000001b05057224 */ /* 0x000fc600078e0200 */
[----:B------:R-:W3:Y:S01]  /*0bc0*/  LDC R12, c[0x0][0x658] ;  /* 0x00019600ff0c7b82 */ /* 0x000ee20000000800 */
[----:B0-----:R-:W-:Y:S01]  /*0bd0*/  ISETP.NE.U32.AND P0, PT, R20, RZ, PT ;  /* 0x000000ff1400720c */ /* 0x001fe20003f05070 */
[----:B------:R-:W-:Y:S02]  /*0be0*/  IMAD.IADD R5, R9, 0x1, R5 ;  /* 0x0000000109057824 */ /* 0x000fe400078e0205 */
[----:B------:R-:W-:Y:S01]  /*0bf0*/  IMAD.MOV.U32 R9, RZ, RZ, -0x1 ;  /* 0xffffffffff097424 */ /* 0x000fe200078e00ff */
[----:B------:R-:W-:-:S03]  /*0c00*/  ISETP.NE.AND.EX P0, PT, R21, RZ, PT, P0 ;  /* 0x000000ff1500720c */ /* 0x000fc60003f05300 */
[----:B------:R-:W0:Y:S01]  /*0c10*/  LDC R15, c[0x0][0x600] ;  /* 0x00018000ff0f7b82 */ /* 0x000e220000000800 */
[-CC-:B-1----:R-:W-:Y:S02]  /*0c20*/  SHF.R.U64 R13, R8, R6.reuse, R5.reuse ;  /* 0x00000006080d7219 */ /* 0x182fe40000001205 */
[----:B------:R-:W-:-:S05]  /*0c30*/  SHF.R.U32.HI R0, RZ, R6, R5 ;  /* 0x00000006ff007219 */ /* 0x000fca0000011605 */
[----:B------:R-:W1:Y:S01]  /*0c40*/  LDC R14, c[0x0][0x648] ;  /* 0x00019200ff0e7b82 */ /* 0x000e620000000800 */
[-CC-:B--2---:R-:W-:Y:S02]  /*0c50*/  SHF.R.U64 R29, R13, R11.reuse, R0.reuse ;  /* 0x0000000b0d1d7219 */ /* 0x184fe40000001200 */
[----:B------:R-:W-:-:S05]  /*0c60*/  SHF.R.U32.HI R5, RZ, R11, R0 ;  /* 0x0000000bff057219 */ /* 0x000fca0000011600 */
[----:B------:R-:W2:Y:S01]  /*0c70*/  LDC R26, c[0x0][0x638] ;  /* 0x00018e00ff1a7b82 */ /* 0x000ea20000000800 */
[-CC-:B---3--:R-:W-:Y:S02]  /*0c80*/  SHF.R.U64 R24, R29, R12.reuse, R5.reuse ;  /* 0x0000000c1d187219 */ /* 0x188fe40000001205 */
[-C--:B------:R-:W-:Y:S02]  /*0c90*/  SHF.L.U32 R0, R9, R12.reuse, RZ ;  /* 0x0000000c09007219 */ /* 0x080fe400000006ff */
[----:B------:R-:W-:Y:S01]  /*0ca0*/  SHF.R.U32.HI R5, RZ, R12, R5 ;  /* 0x0000000cff057219 */ /* 0x000fe20000011605 */
[----:B------:R-:W-:Y:S01]  /*0cb0*/  IMAD.MOV.U32 R4, RZ, RZ, R24 ;  /* 0x000000ffff047224 */ /* 0x000fe200078e0018 */
[----:B------:R-:W-:Y:S01]  /*0cc0*/  LOP3.LUT R10, RZ, R0, RZ, 0x33, !PT ;  /* 0x00000000ff0a7212 */ /* 0x000fe200078e33ff */
[----:B------:R-:W3:Y:S01]  /*0cd0*/  LDC R27, c[0x0][0x610] ;  /* 0x00018400ff1b7b82 */ /* 0x000ee20000000800 */
[----:B------:R-:W-:Y:S05]  /*0ce0*/  @!P0 BRA `(.L_x_10) ;  /* 0x0000000000288947 */ /* 0x000fea0003800000 */
[----:B------:R-:W4:Y:S02]  /*0cf0*/  LDC R9, c[0x0][0x64c] ;  /* 0x00019300ff097b82 */ /* 0x000f240000000800 */
[----:B----4-:R-:W-:-:S05]  /*0d00*/  IADD3 R9, P0, R24, R9, RZ ;  /* 0x0000000918097210 */ /* 0x010fca0007f1e0ff */
        /* <DEDUP_REMOVED lines=8> */
.L_x_10:
[----:B-1----:R-:W-:Y:S01]  /*0d90*/  SHF.R.U64 R4, R4, R14, R5 ;  /* 0x0000000e04047219 */ /* 0x002fe20000001205 */
[----:B0-----:R-:W-:Y:S01]  /*0da0*/  VIADD R6, R15, 0xffffffff ;  /* 0xffffffff0f067836 */ /* 0x001fe20000000000 */
[----:B------:R-:W-:Y:S02]  /*0db0*/  SHF.L.U32 R0, R25, R12, RZ ;  /* 0x0000000c19007219 */ /* 0x000fe400000006ff */
[----:B------:R-:W-:Y:S01]  /*0dc0*/  LOP3.LUT R5, R29, R10, RZ, 0xc0, !PT ;  /* 0x0000000a1d057212 */ /* 0x000fe200078ec0ff */
[----:B------:R-:W-:Y:S01]  /*0dd0*/  IMAD.MOV R7, RZ, RZ, -R4 ;  /* 0x000000ffff077224 */ /* 0x000fe200078e0a04 */
[----:B------:R-:W-:Y:S02]  /*0de0*/  SEL R3, R3, R28, !P1 ;  /* 0x0000001c03037207 */ /* 0x000fe40004800000 */
[----:B------:R-:W-:Y:S01]  /*0df0*/  LOP3.LUT R6, R13, R6, RZ, 0xc0, !PT ;  /* 0x000000060d067212 */ /* 0x000fe200078ec0ff */
[----:B------:R-:W-:Y:S02]  /*0e00*/  IMAD R4, R0, R4, R5 ;  /* 0x0000000400047224 */ /* 0x000fe400078e0205 */
[----:B--2---:R-:W-:-:S02]  /*0e10*/  IMAD R0, R7, R26, R24 ;  /* 0x0000001a07007224 */ /* 0x004fc400078e0218 */
[----:B---3--:R-:W-:Y:S02]  /*0e20*/  IMAD R3, R4, R27, R3 ;  /* 0x0000001b04037224 */ /* 0x008fe400078e0203 */
[----:B------:R-:W-:Y:S02]  /*0e30*/  IMAD R124, R0, R15, R6 ;  /* 0x0000000f007c7224 */ /* 0x000fe400078e0206 */
[----:B------:R-:W-:-:S03]  /*0e40*/  IMAD.MOV.U32 R4, RZ, RZ, 0x1 ;  /* 0x00000001ff047424 */ /* 0x000fc600078e00ff */
[----:B------:R-:W-:Y:S02]  /*0e50*/  SEL R123, R124, R3, !P1 ;  /* 0x000000037c7b7207 */ /* 0x000fe40004800000 */
[----:B------:R-:W-:Y:S02]  /*0e60*/  PRMT R0, R4, 0x7610, R0 ;  /* 0x0000761004007816 */ /* 0x000fe40000000000 */
[----:B------:R-:W-:-:S07]  /*0e70*/  SEL R124, R3, R124, !P1 ;  /* 0x0000007c037c7207 */ /* 0x000fce0004800000 */
.L_x_8:
[----:B------:R-:W-:-:S08]  /*0e80*/  NOP ;  /* 0x0000000000007918 */ /* 0x000fd00000000000 */
[----:B------:R-:W0:Y:S02]  /*0e90*/  USETMAXREG.TRY_ALLOC.CTAPOOL UP0, 0xe8 ;  /* 0x000000e8000079c8 */ /* 0x000e240008000600 */
[----:B0-----:R-:W-:-:S13]  /*0ea0*/  PLOP3.LUT P0, PT, PT, PT, UP0, 0x80, 0x0 ;  /* 0x000000000000781c */ /* 0x001fda0003f0f008 */
[----:B------:R-:W-:Y:S05]  /*0eb0*/  @!P0 BRA `(.L_x_8) ;  /* 0xfffffffc00f08947 */ /* 0x000fea000383ffff */
[----:B------:R-:W-:Y:S01]  /*0ec0*/  ULDC.64 UR4, c[0x0][0x598] ;  /* 0x0001660000047ab9 */ /* 0x000fe20000000a00 */
[----:B------:R-:W-:Y:S01]  /*0ed0*/  ULDC.64 UR36, c[0x0][0x208] ;  /* 0x0000820000247ab9 */ /* 0x000fe20000000a00 */
[----:B------:R-:W-:-:S04]  /*0ee0*/  ISETP.NE.U32.AND P0, PT, RZ, UR4, PT ;  /* 0x00000004ff007c0c */ /* 0x000fc8000bf05070 */
[----:B------:R-:W-:-:S13]  /*0ef0*/  ISETP.NE.AND.EX P0, PT, RZ, UR5, PT, P0 ;  /* 0x00000005ff007c0c */ /* 0x000fda000bf05300 */
[----:B------:R-:W-:Y:S05]  /*0f00*/  @!P0 BRA `(.L_x_11) ;  /* 0x00000000001c8947 */ /* 0x000fea0003800000 */
[----:B------:R-:W0:Y:S02]  /*0f10*/  LDC.64 R4, c[0x0][0x598] ;  /* 0x00016600ff047b82 */ /* 0x000e240000000a00 */
[----:B0-----:R-:W2:Y:S02]  /*0f20*/  LDG.E.64 R4, desc[UR36][R4.64] ;  /* 0x0000002404047981 */ /* 0x001ea4000c1e1b00 */
[----:B--2---:R-:W-:-:S04]  /*0f30*/  ISETP.NE.U32.AND P0, PT, R4, RZ, PT ;  /* 0x000000ff0400720c */ /* 0x004fc80003f05070 */
[----:B------:R-:W-:-:S13]  /*0f40*/  ISETP.NE.AND.EX P0, PT, R5, RZ, PT, P0 ;  /* 0x000000ff0500720c */ /* 0x000fda0003f05300 */
[----:B------:R-:W-:Y:S05]  /*0f50*/  @!P0 BRA `(.L_x_11) ;  /* 0x0000000000088947 */ /* 0x000fea0003800000 */
[----:B------:R0:W5:Y:S01]  /*0f60*/  LD.E R120, desc[UR36][R4.64] ;  /* 0x0000002404787980 */ /* 0x000162000c101900 */
[----:B------:R-:W-:Y:S05]  /*0f70*/  BRA `(.L_x_12) ;  /* 0x0000000000247947 */ /* 0x000fea0003800000 */
.L_x_11:
[----:B------:R-:W-:Y:S02]  /*0f80*/  ULDC.64 UR4, c[0x0][0x588] ;  /* 0x0001620000047ab9 */ /* 0x000fe40000000a00 */
[----:B------:R-:W-:-:S04]  /*0f90*/  ISETP.NE.U32.AND P0, PT, RZ, UR4, PT ;  /* 0x00000004ff007c0c */ /* 0x000fc8000bf05070 */
[----:B------:R-:W-:-:S13]  /*0fa0*/  ISETP.NE.AND.EX P0, PT, RZ, UR5, PT, P0 ;  /* 0x00000005ff007c0c */ /* 0x000fda000bf05300 */
[----:B------:R-:W-:Y:S05]  /*0fb0*/  @!P0 BRA `(.L_x_13) ;  /* 0x00000000000c8947 */ /* 0x000fea0003800000 */
[----:B------:R-:W0:Y:S02]  /*0fc0*/  LDC.64 R4, c[0x0][0x588] ;  /* 0x00016200ff047b82 */ /* 0x000e240000000a00 */
[----:B0-----:R1:W5:Y:S01]  /*0fd0*/  LDG.E R120, desc[UR36][R4.64] ;  /* 0x0000002404787981 */ /* 0x001362000c1e1900 */
[----:B------:R-:W-:Y:S05]  /*0fe0*/  BRA `(.L_x_12) ;  /* 0x0000000000087947 */ /* 0x000fea0003800000 */
.L_x_13:
[----:B------:R-:W-:Y:S02]  /*0ff0*/  ULDC UR4, c[0x0][0x580] ;  /* 0x0001600000047ab9 */ /* 0x000fe40000000800 */
[----:B------:R-:W-:-:S07]  /*1000*/  IMAD.U32 R120, RZ, RZ, UR4 ;  /* 0x00000004ff787e24 */ /* 0x000fce000f8e00ff */
.L_x_12:
[----:B------:R-:W-:Y:S02]  /*1010*/  ULDC.64 UR4, c[0x0][0x5a0] ;  /* 0x0001680000047ab9 */ /* 0x000fe40000000a00 */
[----:B------:R-:W-:-:S04]  /*1020*/  ISETP.NE.U32.AND P0, PT, RZ, UR4, PT ;  /* 0x00000004ff007c0c */ /* 0x000fc8000bf05070 */
[----:B------:R-:W-:-:S13]  /*1030*/  ISETP.NE.AND.EX P0, PT, RZ, UR5, PT, P0 ;  /* 0x00000005ff007c0c */ /* 0x000fda000bf05300 */
[----:B------:R-:W-:Y:S05]  /*1040*/  @!P0 BRA `(.L_x_14) ;  /* 0x00000000001c8947 */ /* 0x000fea0003800000 */
[----:B01----:R-:W0:Y:S02]  /*1050*/  LDC.64 R4, c[0x0][0x5a0] ;  /* 0x00016800ff047b82 */ /* 0x003e240000000a00 */
[----:B0-----:R-:W2:Y:S02]  /*1060*/  LDG.E.64 R4, desc[UR36][R4.64] ;  /* 0x0000002404047981 */ /* 0x001ea4000c1e1b00 */
[----:B--2---:R-:W-:-:S04]  /*1070*/  ISETP.NE.U32.AND P0, PT, R4, RZ, PT ;  /* 0x000000ff0400720c */ /* 0x004fc80003f05070 */
[----:B------:R-:W-:-:S13]  /*1080*/  ISETP.NE.AND.EX P0, PT, R5, RZ, PT, P0 ;  /* 0x000000ff0500720c */ /* 0x000fda0003f05300 */
[----:B------:R-:W-:Y:S05]  /*1090*/  @!P0 BRA `(.L_x_14) ;  /* 0x0000000000088947 */ /* 0x000fea0003800000 */
[----:B------:R0:W5:Y:S01]  /*10a0*/  LD.E R122, desc[UR36][R4.64] ;  /* 0x00000024047a7980 */ /* 0x000162000c101900 */
[----:B------:R-:W-:Y:S05]  /*10b0*/  BRA `(.L_x_15) ;  /* 0x0000000000247947 */ /* 0x000fea0003800000 */
.L_x_14:
[----:B------:R-:W-:Y:S02]  /*10c0*/  ULDC.64 UR4, c[0x0][0x590] ;  /* 0x0001640000047ab9 */ /* 0x000fe40000000a00 */
[----:B------:R-:W-:-:S04]  /*10d0*/  ISETP.NE.U32.AND P0, PT, RZ, UR4, PT ;  /* 0x00000004ff007c0c */ /* 0x000fc8000bf05070 */
[----:B------:R-:W-:-:S13]  /*10e0*/  ISETP.NE.AND.EX P0, PT, RZ, UR5, PT, P0 ;  /* 0x00000005ff007c0c */ /* 0x000fda000bf05300 */
[----:B------:R-:W-:Y:S05]  /*10f0*/  @!P0 BRA `(.L_x_16) ;  /* 0x00000000000c8947 */ /* 0x000fea0003800000 */
[----:B01----:R-:W0:Y:S02]  /*1100*/  LDC.64 R4, c[0x0][0x590] ;  /* 0x00016400ff047b82 */ /* 0x003e240000000a00 */
[----:B0-----:R1:W5:Y:S01]  /*1110*/  LDG.E R122, desc[UR36][R4.64] ;  /* 0x00000024047a7981 */ /* 0x001362000c1e1900 */
[----:B------:R-:W-:Y:S05]  /*1120*/  BRA `(.L_x_15) ;  /* 0x0000000000087947 */ /* 0x000fea0003800000 */
.L_x_16:
[----:B------:R-:W-:Y:S02]  /*1130*/  ULDC UR4, c[0x0][0x584] ;  /* 0x0001610000047ab9 */ /* 0x000fe40000000800 */
[----:B------:R-:W-:-:S07]  /*1140*/  IMAD.U32 R122, RZ, RZ, UR4 ;  /* 0x00000004ff7a7e24 */ /* 0x000fce000f8e00ff */
.L_x_15:
[----:B------:R-:W-:-:S13]  /*1150*/  LOP3.LUT P0, RZ, R0, 0xff, RZ, 0xc0, !PT ;  /* 0x000000ff00ff7812 */ /* 0x000fda000780c0ff */
[----:B------:R-:W-:Y:S05]  /*1160*/  @!P0 EXIT ;  /* 0x000000000000894d */ /* 0x000fea0003800000 */
[----:B------:R-:W-:Y:S01]  /*1170*/  ULDC UR4, c[0x0][0x28c] ;  /* 0x0000a30000047ab9 */ /* 0x000fe20000000800 */
[----:B------:R-:W-:Y:S01]  /*1180*/  LOP3.LUT R128, R19, 0x1, RZ, 0xfc, !PT ;  /* 0x0000000113807812 */ /* 0x000fe200078efcff */
[----:B------:R-:W-:Y:S01]  /*1190*/  UIADD3 UR4, UR4, 0x3f, URZ ;  /* 0x0000003f04047890 */ /* 0x000fe2000fffe03f */
[----:B------:R-:W-:Y:S01]  /*11a0*/  UMOV UR38, URZ ;  /* 0x0000003f00267c82 */ /* 0x000fe20008000000 */
[----:B------:R-:W-:Y:S02]  /*11b0*/  UMOV UR39, URZ ;  /* 0x0000003f00277c82 */ /* 0x000fe40008000000 */
[----:B------:R-:W-:-:S04]  /*11c0*/  USHF.R.S32.HI UR5, URZ, 0x1f, UR4 ;  /* 0x0000001f3f057899 */ /* 0x000fc80008011404 */
[----:B------:R-:W-:-:S04]  /*11d0*/  ULEA.HI UR5, UR5, UR4, URZ, 0x6 ;  /* 0x0000000405057291 */ /* 0x000fc8000f8f303f */
[----:B------:R-:W-:-:S12]  /*11e0*/  USHF.R.S32.HI UR40, URZ, 0x6, UR5 ;  /* 0x000000063f287899 */ /* 0x000fd80008011405 */
.L_x_194:
[----:B------:R-:W-:Y:S01]  /*11f0*/  LOP3.LUT R0, R18, 0x80, RZ, 0xc0, !PT ;  /* 0x0000008012007812 */ /* 0x000fe200078ec0ff */
[----:B--2---:R-:W2:Y:S01]  /*1200*/  S2UR UR7, SR_CgaCtaId ;  /* 0x00000000000779c3 */ /* 0x004ea20000008800 */
[----:B------:R-:W-:Y:S02]  /*1210*/  UMOV UR6, 0x400 ;  /* 0x0000040000067882 */ /* 0x000fe40000000000 */
[----:B------:R-:W-:-:S06]  /*1220*/  SHF.R.U32.HI R0, RZ, 0x7, R0 ;  /* 0x00000007ff007819 */ /* 0x000fcc0000011600 */
[----:B---3--:R-:W3:Y:S01]  /*1230*/  SHFL.IDX PT, R0, R0, RZ, 0x1f ;  /* 0x00001fff00007589 */ /* 0x008ee200000e0000 */
[----:B--2---:R-:W-:Y:S01]  /*1240*/  ULEA UR6, UR7, UR6, 0x18 ;  /* 0x0000000607067291 */ /* 0x004fe2000f8ec03f */
[----:B---3--:R-:W-:-:S13]  /*1250*/  R2UR UR4, R0 ;  /* 0x00000000000472ca */ /* 0x008fda00000e0000 */
[----:B------:R-:W-:-:S04]  /*1260*/  ULEA.HI UR5, UR4, UR4, URZ, 0x1 ;  /* 0x0000000404057291 */ /* 0x000fc8000f8f083f */
[----:B------:R-:W-:-:S04]  /*1270*/  ULOP3.LUT UR5, UR5, 0x7fffe, URZ, 0xc0, !UPT ;  /* 0x0007fffe05057892 */ /* 0x000fc8000f8ec03f */
[----:B------:R-:W-:-:S03]  /*1280*/  UIADD3 UR5, UR4, -UR5, URZ ;  /* 0x8000000504057290 */ /* 0x000fc6000fffe03f */
[----:B------:R-:W-:Y:S01]  /*1290*/  ULDC UR4, c[0x0][0x28c] ;  /* 0x0000a30000047ab9 */ /* 0x000fe20000000800 */
[----:B------:R-:W-:Y:S01]  /*12a0*/  ULEA UR5, UR5, UR6, 0xd ;  /* 0x0000000605057291 */ /* 0x000fe2000f8e683f */
[----:B------:R-:W-:-:S03]  /*12b0*/  ISETP.LT.AND P0, PT, RZ, UR4, PT ;  /* 0x00000004ff007c0c */ /* 0x000fc6000bf01270 */
[----:B------:R-:W-:-:S04]  /*12c0*/  UIADD3 UR5, UR5, 0x100, URZ ;  /* 0x0000010005057890 */ /* 0x000fc8000fffe03f */
[----:B------:R-:W-:-:S04]  /*12d0*/  USHF.R.U32.HI UR5, URZ, 0x4, UR5 ;  /* 0x000000043f057899 */ /* 0x000fc80008011605 */
[----:B------:R-:W-:Y:S02]  /*12e0*/  ULOP3.LUT UR41, UR5, 0x3fff, URZ, 0xc0, !UPT ;  /* 0x00003fff05297892 */ /* 0x000fe4000f8ec03f */
[----:B-1---5:R-:W-:Y:S10]  /*12f0*/  @P0 BRA `(.L_x_17) ;  /* 0x0000000000400947 */ /* 0x022ff40003800000 */
[----:B------:R-:W-:Y:S01]  /*1300*/  MOV R0, 0x0 ;  /* 0x0000000000007802 */ /* 0x000fe20000000f00 */
[----:B------:R-:W-:Y:S01]  /*1310*/  ULDC.64 UR4, c[0x4][0x68] ;  /* 0x01001a0000047ab9 */ /* 0x000fe20000000a00 */
[----:B------:R-:W-:Y:S01]  /*1320*/  ULDC.64 UR6, c[0x4][0x8] ;  /* 0x0100020000067ab9 */ /* 0x000fe20000000a00 */
[----:B01----:R-:W-:Y:S01]  /*1330*/  IMAD.U32 R4, RZ, RZ, UR4 ;  /* 0x00000004ff047e24 */ /* 0x003fe2000f8e00ff */
[----:B------:R0:W1:Y:S01]  /*1340*/  LDC.64 R14, c[0x4][R0] ;  /* 0x01000000000e7b82 */ /* 0x0000620000000a00 */
[----:B------:R-:W-:Y:S01]  /*1350*/  IMAD.U32 R5, RZ, RZ, UR5 ;  /* 0x00000005ff057e24 */ /* 0x000fe2000f8e00ff */
[----:B------:R-:W-:Y:S01]  /*1360*/  ULDC.64 UR4, c[0x4][0x70] ;  /* 0x01001c0000047ab9 */ /* 0x000fe20000000a00 */
[----:B------:R-:W-:Y:S02]  /*1370*/  IMAD.U32 R10, RZ, RZ, UR6 ;  /* 0x00000006ff0a7e24 */ /* 0x000fe4000f8e00ff */
[----:B------:R-:W-:Y:S02]  /*1380*/  IMAD.U32 R6, RZ, RZ, UR4 ;  /* 0x00000004ff067e24 */ /* 0x000fe4000f8e00ff */
[----:B------:R-:W-:-:S02]  /*1390*/  IMAD.U32 R7, RZ, RZ, UR5 ;  /* 0x00000005ff077e24 */ /* 0x000fc4000f8e00ff */
[----:B------:R-:W-:Y:S02]  /*13a0*/  IMAD.U32 R11, RZ, RZ, UR7 ;  /* 0x00000007ff0b7e24 */ /* 0x000fe4000f8e00ff */
[----:B------:R-:W-:Y:S02]  /*13b0*/  IMAD.MOV.U32 R8, RZ, RZ, 0x1e1 ;  /* 0x000001e1ff087424 */ /* 0x000fe400078e00ff */
[----:B------:R-:W-:Y:S02]  /*13c0*/  IMAD.MOV.U32 R12, RZ, RZ, 0x1 ;  /* 0x00000001ff0c7424 */ /* 0x000fe400078e00ff */
[----:B0-----:R-:W-:-:S07]  /*13d0*/  IMAD.MOV.U32 R13, RZ, RZ, RZ ;  /* 0x000000ffff0d7224 */ /* 0x001fce00078e00ff */
[----:B------:R-:W-:-:S07]  /*13e0*/  LEPC R20, `(.L_x_17) ;  /* 0x000000001014794e */ /* 0x000fce0000000000 */
[----:B-1---5:R-:W-:Y:S05]  /*13f0*/  CALL.ABS.NOINC R14 ;  /* 0x000000000e007343 */ /* 0x022fea0003c00000 */
.L_x_17:
[----:B------:R-:W-:-:S13]  /*1400*/  ISETP.NE.AND P0, PT, R128, 0x3, PT ;  /* 0x000000038000780c */ /* 0x000fda0003f05270 */
[----:B------:R-:W-:Y:S05]  /*1410*/  @!P0 BRA `(.L_x_18) ;  /* 0x0000000000048947 */ /* 0x000fea0003800000 */
[----:B------:R-:W-:Y:S01]  /*1420*/  BPT.TRAP 0x1 ;  /* 0x000000040000795c */ /* 0x000fe20000300000 */
.L_x_18:
[----:B------:R-:W2:Y:S01]  /*1430*/  S2UR UR5, SR_CgaCtaId ;  /* 0x00000000000579c3 */ /* 0x000ea20000008800 */
[----:B------:R-:W-:Y:S01]  /*1440*/  UMOV UR4, 0x400 ;  /* 0x0000040000047882 */ /* 0x000fe20000000000 */
[----:B------:R-:W-:Y:S02]  /*1450*/  IMAD.U32 R0, RZ, RZ, UR38 ;  /* 0x00000026ff007e24 */ /* 0x000fe4000f8e00ff */
[----:B------:R-:W-:-:S03]  /*1460*/  IMAD.U32 R3, RZ, RZ, UR39 ;  /* 0x00000027ff037e24 */ /* 0x000fc6000f8e00ff */
[----:B------:R-:W-:Y:S01]  /*1470*/  SHF.L.U32 R0, R0, 0x1f, RZ ;  /* 0x0000001f00007819 */ /* 0x000fe200000006ff */
[----:B--2---:R-:W-:-:S06]  /*1480*/  ULEA UR4, UR5, UR4, 0x18 ;  /* 0x0000000405047291 */ /* 0x004fcc000f8ec03f */
[----:B------:R-:W-:-:S04]  /*1490*/  IMAD.U32 R6, RZ, RZ, UR4 ;  /* 0x00000004ff067e24 */ /* 0x000fc8000f8e00ff */
[----:B------:R-:W-:-:S04]  /*14a0*/  IMAD R3, R3, 0x8, R6 ;  /* 0x0000000803037824 */ /* 0x000fc800078e0206 */
[----:B------:R2:W3:Y:S01]  /*14b0*/  SYNCS.PHASECHK.TRANS64.TRYWAIT P1, [R3+URZ], R0 ;  /* 0x00000000030075a7 */ /* 0x0004e2000802017f */
[----:B------:R-:W-:Y:S05]  /*14c0*/  @!P0 BRA `(.L_x_19) ;  /* 0x0000000000048947 */ /* 0x000fea0003800000 */
[----:B------:R-:W-:Y:S01]  /*14d0*/  BPT.TRAP 0x1 ;  /* 0x000000040000795c */ /* 0x000fe20000300000 */
.L_x_19:
[----:B---3--:R-:W-:Y:S05]  /*14e0*/  @P1 BRA `(.L_x_20) ;  /* 0x0000000000081947 */ /* 0x008fea0003800000 */
[----:B------:R-:W3:Y:S02]  /*14f0*/  SYNCS.PHASECHK.TRANS64.TRYWAIT P1, [R3+URZ], R0 ;  /* 0x00000000030075a7 */ /* 0x000ee4000802017f */
[----:B---3--:R-:W-:Y:S05]  /*1500*/  @!P1 BRA `(.L_x_21) ;  /* 0x000000a000489947 */ /* 0x008fea0003800000 */
.L_x_20:
[----:B------:R-:W-:-:S04]  /*1510*/  UISETP.LT.AND UP0, UPT, UR40, 0x1, UPT ;  /* 0x000000012800788c */ /* 0x000fc8000bf01270 */
[----:B------:R-:W-:-:S06]  /*1520*/  USEL UR4, UR40, 0x1, UP0 ;  /* 0x0000000128047887 */ /* 0x000fcc0008000000 */
[----:B--23--:R-:W-:Y:S01]  /*1530*/  IMAD.U32 R0, RZ, RZ, UR4 ;  /* 0x00000004ff007e24 */ /* 0x00cfe2000f8e00ff */
[----:B------:R-:W-:Y:S05]  /*1540*/  WARPSYNC.ALL ;  /* 0x0000000000007948 */ /* 0x000fea0003800000 */
[----:B------:R-:W-:-:S04]  /*1550*/  IADD3 R0, -R0, UR40, RZ ;  /* 0x0000002800007c10 */ /* 0x000fc8000fffe1ff */
[----:B------:R-:W-:Y:S02]  /*1560*/  ISETP.GE.AND P1, PT, R0, 0x1, PT ;  /* 0x000000010000780c */ /* 0x000fe40003f26270 */
[----:B------:R-:W-:Y:S01]  /*1570*/  R2UR UR4, R6 ;  /* 0x00000000060472ca */ /* 0x000fe200000e0000 */
[----:B------:R-:W-:Y:S01]  /*1580*/  WARPGROUP.ARRIVE ;  /* 0x00000000000079c5 */ /* 0x000fe20000000000 */
[----:B------:R-:W-:Y:S01]  /*1590*/  UMOV UR9, 0x40000040 ;  /* 0x4000004000097882 */ /* 0x000fe20000000000 */
[----:B------:R-:W-:-:S10]  /*15a0*/  UMOV UR11, 0x40000040 ;  /* 0x40000040000b7882 */ /* 0x000fd40000000000 */
[----:B------:R-:W-:-:S04]  /*15b0*/  UIADD3 UR4, UR4, 0x30100, URZ ;  /* 0x0003010004047890 */ /* 0x000fc8000fffe03f */
[----:B------:R-:W-:-:S04]  /*15c0*/  USHF.R.U32.HI UR4, URZ, 0x4, UR4 ;  /* 0x000000043f047899 */ /* 0x000fc80008011604 */
[----:B------:R-:W-:Y:S02]  /*15d0*/  ULOP3.LUT UR5, UR4, 0x3fff, URZ, 0xc0, !UPT ;  /* 0x00003fff04057892 */ /* 0x000fe4000f8ec03f */
[----:B------:R-:W-:Y:S02]  /*15e0*/  ULOP3.LUT UR4, UR41, 0x10000, URZ, 0xfc, !UPT ;  /* 0x0001000029047892 */ /* 0x000fe4000f8efc3f */
[----:B------:R-:W-:Y:S02]  /*15f0*/  ULOP3.LUT UR5, UR5, 0x10000, URZ, 0xfc, !UPT ;  /* 0x0001000005057892 */ /* 0x000fe4000f8efc3f */
[----:B------:R-:W-:Y:S02]  /*1600*/  UIMAD UR6, UR39, 0xc00, UR4 ;  /* 0x00000c00270678a4 */ /* 0x000fe4000f8e0204 */
[----:B------:R-:W-:Y:S02]  /*1610*/  ULEA UR7, UR39, UR5, 0x9 ;  /* 0x0000000527077291 */ /* 0x000fe4000f8e483f */
[----:B------:R-:W-:-:S02]  /*1620*/  UIADD3 UR12, UR6, 0x400, URZ ;  /* 0x00000400060c7890 */ /* 0x000fc4000fffe03f */
[----:B------:R-:W-:Y:S02]  /*1630*/  UIADD3 UR13, UR6, 0x800, URZ ;  /* 0x00000800060d7890 */ /* 0x000fe4000fffe03f */
[----:B------:R-:W-:Y:S01]  /*1640*/  UMOV UR8, UR6 ;  /* 0x0000000600087c82 */ /* 0x000fe20008000000 */
[----:B------:R-:W-:Y:S02]  /*1650*/  UMOV UR10, UR7 ;  /* 0x00000007000a7c82 */ /* 0x000fe40008000000 */
[----:B------:R-:W-:Y:S01]  /*1660*/  HGMMA.64x64x16.F32.BF16 R88, gdesc[UR8], RZ, !UPT, gsb0 ;  /* 0x00e00000085879f0 */ /* 0x000fe2000c0018ff */
[----:B------:R-:W-:Y:S01]  /*1670*/  UMOV UR8, UR12 ;  /* 0x0000000c00087c82 */ /* 0x000fe20008000000 */
[----:B------:R-:W-:Y:S01]  /*1680*/  UMOV UR9, 0x40000040 ;  /* 0x4000004000097882 */ /* 0x000fe20000000000 */
[----:B------:R-:W-:Y:S01]  /*1690*/  UIADD3 UR12, UR6, 0x402, URZ ;  /* 0x00000402060c7890 */ /* 0x000fe2000fffe03f */
[----:B------:R-:W-:Y:S02]  /*16a0*/  WARPGROUP.DEPBAR.LE gsb0, 0x0 ;  /* 0x00008000000079c5 */ /* 0x000fe40000010000 */
[----:B------:R-:W-:-:S06]  /*16b0*/  WARPGROUP.ARRIVE ;  /* 0x00000000000079c5 */ /* 0x000fcc0000000000 */
[----:B------:R-:W-:Y:S01]  /*16c0*/  HGMMA.64x64x16.F32.BF16 R56, gdesc[UR8], RZ, !UPT, gsb0 ;  /* 0x00e00000083879f0 */ /* 0x000fe2000c0018ff */
[----:B------:R-:W-:Y:S01]  /*16d0*/  UMOV UR8, UR13 ;  /* 0x0000000d00087c82 */ /* 0x000fe20008000000 */
[----:B------:R-:W-:Y:S01]  /*16e0*/  UMOV UR9, 0x40000040 ;  /* 0x4000004000097882 */ /* 0x000fe20000000000 */
[----:B------:R-:W-:Y:S01]  /*16f0*/  UIADD3 UR13, UR6, 0x802, URZ ;  /* 0x00000802060d7890 */ /* 0x000fe2000fffe03f */
[----:B------:R-:W-:Y:S02]  /*1700*/  WARPGROUP.DEPBAR.LE gsb0, 0x0 ;  /* 0x00008000000079c5 */ /* 0x000fe40000010000 */
[----:B------:R-:W-:-:S06]  /*1710*/  WARPGROUP.ARRIVE ;  /* 0x00000000000079c5 */ /* 0x000fcc0000000000 */
[----:B------:R-:W-:Y:S01]  /*1720*/  HGMMA.64x64x16.F32.BF16 R24, gdesc[UR8], RZ, !UPT, gsb0 ;  /* 0x00e00000081879f0 */ /* 0x000fe2000c0018ff */
[----:B------:R-:W-:Y:S02]  /*1730*/  UIADD3 UR8, UR6, 0x2, URZ ;  /* 0x0000000206087890 */ /* 0x000fe4000fffe03f */
[----:B------:R-:W-:Y:S01]  /*1740*/  UIADD3 UR10, UR7, 0x2, URZ ;  /* 0x00000002070a7890 */ /* 0x000fe2000fffe03f */
[----:B------:R-:W-:Y:S01]  /*1750*/  UMOV UR9, 0x40000040 ;  /* 0x4000004000097882 */ /* 0x000fe20000000000 */
[----:B------:R-:W-:Y:S01]  /*1760*/  UMOV UR11, 0x40000040 ;  /* 0x40000040000b7882 */ /* 0x000fe20000000000 */
[----:B------:R-:W-:Y:S02]  /*1770*/  WARPGROUP.DEPBAR.LE gsb0, 0x0 ;  /* 0x00008000000079c5 */ /* 0x000fe40000010000 */
[----:B------:R-:W-:-:S06]  /*1780*/  WARPGROUP.ARRIVE ;  /* 0x00000000000079c5 */ /* 0x000fcc0000000000 */
[----:B------:R-:W-:Y:S01]  /*1790*/  HGMMA.64x64x16.F32.BF16 R88, gdesc[UR8], R88, gsb0 ;  /* 0x00e00000085879f0 */ /* 0x000fe20008001858 */
[----:B------:R-:W-:Y:S01]  /*17a0*/  UMOV UR8, UR12 ;  /* 0x0000000c00087c82 */ /* 0x000fe20008000000 */
[----:B------:R-:W-:Y:S01]  /*17b0*/  UMOV UR9, 0x40000040 ;  /* 0x4000004000097882 */ /* 0x000fe20000000000 */
[----:B------:R-:W-:Y:S01]  /*17c0*/  UIADD3 UR12, UR6, 0x404, URZ ;  /* 0x00000404060c7890 */ /* 0x000fe2000fffe03f */
        /* <DEDUP_REMOVED lines=26> */
[----:B------:R-:W-:Y:S02]  /*1970*/  UIADD3 UR8, UR6, 0x6, URZ ;  /* 0x0000000606087890 */ /* 0x000fe4000fffe03f */
[----:B------:R-:W-:Y:S01]  /*1980*/  UIADD3 UR10, UR7, 0x6, URZ ;  /* 0x00000006070a7890 */ /* 0x000fe2000fffe03f */
[----:B------:R-:W-:Y:S01]  /*1990*/  UMOV UR9, 0x40000040 ;  /* 0x4000004000097882 */ /* 0x000fe20000000000 */
[----:B------:R-:W-:Y:S01]  /*19a0*/  UMOV UR11, 0x40000040 ;  /* 0x40000040000b7882 */ /* 0x000fe20000000000 */
[----:B------:R-:W-:Y:S02]  /*19b0*/  UIADD3 UR7, UR6, 0x406, URZ ;  /* 0x0000040606077890 */ /* 0x000fe4000fffe03f */
[----:B------:R-:W-:Y:S01]  /*19c0*/  UIADD3 UR6, UR6, 0x806, URZ ;  /* 0x0000080606067890 */ /* 0x000fe2000fffe03f */
        /* <DEDUP_REMOVED lines=12> */
[----:B------:R-:W-:Y:S03]  /*1a90*/  HGMMA.64x64x16.F32.BF16 R24, gdesc[UR8], R24, gsb0 ;  /* 0x00e00000081879f0 */ /* 0x000fe60008001818 */
[----:B------:R-:W-:Y:S02]  /*1aa0*/  WARPGROUP.DEPBAR.LE gsb0, 0x0 ;  /* 0x00008000000079c5 */ /* 0x000fe40000010000 */
[----:B------:R-:W-:Y:S05]  /*1ab0*/  @!P1 BRA `(.L_x_22) ;  /* 0x0000000400ec9947 */ /* 0x000fea0003800000 */
[----:B------:R-:W-:Y:S02]  /*1ac0*/  UIADD3 UR6, UR39, 0x1, URZ ;  /* 0x0000000127067890 */ /* 0x000fe4000fffe03f */
[----:B------:R-:W-:Y:S02]  /*1ad0*/  IMAD.U32 R3, RZ, RZ, UR39 ;  /* 0x00000027ff037e24 */ /* 0x000fe4000f8e00ff */
[----:B------:R-:W-:-:S04]  /*1ae0*/  UISETP.NE.AND UP0, UPT, UR6, 0x4, UPT ;  /* 0x000000040600788c */ /* 0x000fc8000bf05270 */
[----:B------:R-:W-:Y:S02]  /*1af0*/  USEL UR7, URZ, 0x1, UP0 ;  /* 0x000000013f077887 */ /* 0x000fe40008000000 */
[----:B------:R-:W-:Y:S02]  /*1b00*/  USEL UR6, UR6, URZ, UP0 ;  /* 0x0000003f06067287 */ /* 0x000fe40008000000 */
[----:B------:R-:W-:-:S06]  /*1b10*/  ULOP3.LUT UR7, UR38, UR7, URZ, 0x3c, !UPT ;  /* 0x0000000726077292 */ /* 0x000fcc000f8e3c3f */
[----:B------:R-:W-:-:S07]  /*1b20*/  IMAD.U32 R7, RZ, RZ, UR7 ;  /* 0x00000007ff077e24 */ /* 0x000fce000f8e00ff */
.L_x_29:
[----:B------:R-:W-:Y:S05]  /*1b30*/  @!P0 BRA `(.L_x_23) ;  /* 0x0000000000048947 */ /* 0x000fea0003800000 */
[----:B------:R-:W-:Y:S01]  /*1b40*/  BPT.TRAP 0x1 ;  /* 0x000000040000795c */ /* 0x000fe20000300000 */
.L_x_23:
[----:B------:R-:W2:Y:S01]  /*1b50*/  S2UR UR8, SR_CgaCtaId ;  /* 0x00000000000879c3 */ /* 0x000ea20000008800 */
[----:B------:R-:W-:Y:S01]  /*1b60*/  UMOV UR7, 0x400 ;  /* 0x0000040000077882 */ /* 0x000fe20000000000 */
[----:B01----:R-:W-:Y:S01]  /*1b70*/  IMAD.U32 R5, RZ, RZ, UR6 ;  /* 0x00000006ff057e24 */ /* 0x003fe2000f8e00ff */
[----:B------:R-:W-:Y:S01]  /*1b80*/  SHF.L.U32 R4, R7, 0x1f, RZ ;  /* 0x0000001f07047819 */ /* 0x000fe200000006ff */
[----:B--2---:R-:W-:-:S06]  /*1b90*/  ULEA UR7, UR8, UR7, 0x18 ;  /* 0x0000000708077291 */ /* 0x004fcc000f8ec03f */
[----:B------:R-:W-:-:S04]  /*1ba0*/  IMAD.U32 R6, RZ, RZ, UR7 ;  /* 0x00000007ff067e24 */ /* 0x000fc8000f8e00ff */
[----:B------:R-:W-:-:S04]  /*1bb0*/  IMAD R5, R5, 0x8, R6 ;  /* 0x0000000805057824 */ /* 0x000fc800078e0206 */
[----:B------:R0:W1:Y:S01]  /*1bc0*/  SYNCS.PHASECHK.TRANS64.TRYWAIT P1, [R5+URZ], R4 ;  /* 0x00000004050075a7 */ /* 0x000062000802017f */
[----:B------:R-:W-:Y:S05]  /*1bd0*/  @!P0 BRA `(.L_x_24) ;  /* 0x0000000000048947 */ /* 0x000fea0003800000 */
[----:B------:R-:W-:Y:S01]  /*1be0*/  BPT.TRAP 0x1 ;  /* 0x000000040000795c */ /* 0x000fe20000300000 */
.L_x_24:
[----:B-1----:R-:W-:Y:S05]  /*1bf0*/  @P1 BRA `(.L_x_25) ;  /* 0x0000000000081947 */ /* 0x002fea0003800000 */
[----:B------:R-:W1:Y:S02]  /*1c00*/  SYNCS.PHASECHK.TRANS64.TRYWAIT P1, [R5+URZ], R4 ;  /* 0x00000004050075a7 */ /* 0x000e64000802017f */
[----:B-1----:R-:W-:Y:S05]  /*1c10*/  @!P1 BRA `(.L_x_26) ;  /* 0x0000009800989947 */ /* 0x002fea0003800000 */
.L_x_25:
[----:B------:R-:W-:Y:S01]  /*1c20*/  UIMAD UR8, UR6, 0xc00, UR4 ;  /* 0x00000c00060878a4 */ /* 0x000fe2000f8e0204 */
[----:B------:R-:W-:Y:S01]  /*1c30*/  WARPGROUP.ARRIVE ;  /* 0x00000000000079c5 */ /* 0x000fe20000000000 */
[----:B------:R-:W-:Y:S01]  /*1c40*/  ULEA UR10, UR6, UR5, 0x9 ;  /* 0x00000005060a7291 */ /* 0x000fe2000f8e483f */
[----:B------:R-:W-:Y:S01]  /*1c50*/  UMOV UR9, 0x40000040 ;  /* 0x4000004000097882 */ /* 0x000fe20000000000 */
[----:B------:R-:W-:Y:S01]  /*1c60*/  UMOV UR11, 0x40000040 ;  /* 0x40000040000b7882 */ /* 0x000fe20000000000 */
[----:B------:R-:W-:Y:S01]  /*1c70*/  UIADD3 UR12, UR8, 0x400, URZ ;  /* 0x00000400080c7890 */ /* 0x000fe2000fffe03f */
[----:B------:R-:W-:-:S03]  /*1c80*/  UMOV UR15, UR11 ;  /* 0x0000000b000f7c82 */ /* 0x000fc60008000000 */
[----:B------:R-:W-:Y:S01]  /*1c90*/  UMOV UR14, UR10 ;  /* 0x0000000a000e7c82 */ /* 0x000fe20008000000 */
[----:B------:R-:W-:Y:S01]  /*1ca0*/  UMOV UR13, 0x40000040 ;  /* 0x40000040000d7882 */ /* 0x000fe20000000000 */
[----:B------:R-:W-:Y:S01]  /*1cb0*/  HGMMA.64x64x16.F32.BF16 R88, gdesc[UR8], R88, gsb0 ;  /* 0x00e00000085879f0 */ /* 0x000fe20008001858 */
[----:B------:R-:W-:Y:S02]  /*1cc0*/  UIADD3 UR7, UR8, 0x800, URZ ;  /* 0x0000080008077890 */ /* 0x000fe4000fffe03f */
[----:B------:R-:W-:Y:S01]  /*1cd0*/  UIADD3 UR9, UR8, 0x802, URZ ;  /* 0x0000080208097890 */ /* 0x000fe2000fffe03f */
[----:B------:R-:W-:Y:S02]  /*1ce0*/  WARPGROUP.DEPBAR.LE gsb0, 0x0 ;  /* 0x00008000000079c5 */ /* 0x000fe40000010000 */
[----:B------:R-:W-:-:S06]  /*1cf0*/  WARPGROUP.ARRIVE ;  /* 0x00000000000079c5 */ /* 0x000fcc0000000000 */
[----:B------:R-:W-:Y:S01]  /*1d00*/  HGMMA.64x64x16.F32.BF16 R56, gdesc[UR12], R56, gsb0 ;  /* 0x00e000000c3879f0 */ /* 0x000fe20008001838 */
[----:B------:R-:W-:Y:S01]  /*1d10*/  UMOV UR14, UR10 ;  /* 0x0000000a000e7c82 */ /* 0x000fe20008000000 */
[----:B------:R-:W-:Y:S01]  /*1d20*/  UMOV UR15, UR11 ;  /* 0x0000000b000f7c82 */ /* 0x000fe20008000000 */
[----:B------:R-:W-:Y:S01]  /*1d30*/  UMOV UR12, UR7 ;  /* 0x00000007000c7c82 */ /* 0x000fe20008000000 */
[----:B------:R-:W-:Y:S01]  /*1d40*/  UMOV UR13, 0x40000040 ;  /* 0x40000040000d7882 */ /* 0x000fe20000000000 */
[----:B------:R-:W-:Y:S01]  /*1d50*/  UIADD3 UR7, UR8, 0x402, URZ ;  /* 0x0000040208077890 */ /* 0x000fe2000fffe03f */
        /* <DEDUP_REMOVED lines=39> */
[----:B------:R-:W-:Y:S01]  /*1fd0*/  UMOV UR9, 0x40000040 ;  /* 0x4000004000097882 */ /* 0x000fe20000000000 */
[----:B------:R-:W-:Y:S02]  /*1fe0*/  WARPGROUP.DEPBAR.LE gsb0, 0x0 ;  /* 0x00008000000079c5 */ /* 0x000fe40000010000 */
[----:B------:R-:W-:-:S06]  /*1ff0*/  WARPGROUP.ARRIVE ;  /* 0x00000000000079c5 */ /* 0x000fcc0000000000 */
[----:B------:R-:W-:Y:S01]  /*2000*/  HGMMA.64x64x16.F32.BF16 R24, gdesc[UR12], R24, gsb0 ;  /* 0x00e000000c1879f0 */ /* 0x000fe20008001818 */
[----:B------:R-:W-:Y:S02]  /*2010*/  UIADD3 UR12, UR8, 0x406, URZ ;  /* 0x00000406080c7890 */ /* 0x000fe4000fffe03f */
[----:B------:R-:W-:-:S03]  /*2020*/  UIADD3 UR13, UR8, 0x806, URZ ;  /* 0x00000806080d7890 */ /* 0x000fc6000fffe03f */
[----:B------:R-:W-:Y:S01]  /*2030*/  UMOV UR8, UR7 ;  /* 0x0000000700087c82 */ /* 0x000fe20008000000 */
        /* <DEDUP_REMOVED lines=15> */
[----:B------:R-:W-:Y:S01]  /*2130*/  BPT.TRAP 0x1 ;  /* 0x000000040000795c */ /* 0x000fe20000300000 */
.L_x_27:
[----:B------:R-:W-:-:S13]  /*2140*/  ISETP.NE.AND P1, PT, R22, RZ, PT ;  /* 0x000000ff1600720c */ /* 0x000fda0003f25270 */
[----:B01----:R-:W-:-:S04]  /*2150*/  @P1 IMAD R4, R3, 0x8, R6 ;  /* 0x0000000803041824 */ /* 0x003fc800078e0206 */
[----:B------:R-:W-:-:S05]  /*2160*/  @P1 VIADD R4, R4, 0x20 ;  /* 0x0000002004041836 */ /* 0x000fca0000000000 */
[----:B------:R-:W-:-:S04]  /*2170*/  @P1 PRMT R4, R23, 0x654, R4 ;  /* 0x0000065417041816 */ /* 0x000fc80000000004 */
[----:B------:R0:W-:Y:S01]  /*2180*/  @P1 SYNCS.ARRIVE.TRANS64.RED.A1T0 RZ, [R4+URZ], RZ ;  /* 0x000000ff04ff19a7 */ /* 0x0001e2000810043f */
[----:B------:R-:W-:-:S13]  /*2190*/  ISETP.GT.U32.AND P1, PT, R19, 0x1, PT ;  /* 0x000000011300780c */ /* 0x000fda0003f24070 */
[----:B0-----:R-:W-:Y:S05]  /*21a0*/  @P1 BRA `(.L_x_28) ;  /* 0x0000000000041947 */ /* 0x001fea0003800000 */
[----:B------:R-:W-:Y:S01]  /*21b0*/  BPT.TRAP 0x1 ;  /* 0x000000040000795c */ /* 0x000fe20000300000 */
.L_x_28:
[----:B------:R-:W-:Y:S01]  /*21c0*/  UIADD3 UR6, UR6, 0x1, URZ ;  /* 0x0000000106067890 */ /* 0x000fe2000fffe03f */
[C---:B------:R-:W-:Y:S01]  /*21d0*/  ISETP.GT.AND P2, PT, R0.reuse, 0x1, PT ;  /* 0x000000010000780c */ /* 0x040fe20003f44270 */
[----:B------:R-:W-:Y:S02]  /*21e0*/  VIADD R3, R3, 0x1 ;  /* 0x0000000103037836 */ /* 0x000fe40000000000 */
[----:B------:R-:W-:Y:S01]  /*21f0*/  UISETP.NE.AND UP0, UPT, UR6, 0x4, UPT ;  /* 0x000000040600788c */ /* 0x000fe2000bf05270 */
[----:B------:R-:W-:Y:S02]  /*2200*/  VIADD R0, R0, 0xffffffff ;  /* 0xffffffff00007836 */ /* 0x000fe40000000000 */
[C---:B------:R-:W-:Y:S01]  /*2210*/  ISETP.NE.AND P1, PT, R3.reuse, 0x4, PT ;  /* 0x000000040300780c */ /* 0x040fe20003f25270 */
[----:B------:R-:W-:Y:S02]  /*2220*/  USEL UR7, URZ, 0x1, UP0 ;  /* 0x000000013f077887 */ /* 0x000fe40008000000 */
[----:B------:R-:W-:Y:S01]  /*2230*/  USEL UR6, UR6, URZ, UP0 ;  /* 0x0000003f06067287 */ /* 0x000fe20008000000 */
[----:B------:R-:W-:-:S03]  /*2240*/  SEL R3, R3, RZ, P1 ;  /* 0x000000ff03037207 */ /* 0x000fc60000800000 */
[----:B------:R-:W-:Y:S01]  /*2250*/  LOP3.LUT R7, R7, UR7, RZ, 0x3c, !PT ;  /* 0x0000000707077c12 */ /* 0x000fe2000f8e3cff */
[----:B------:R-:W-:Y:S07]  /*2260*/  @P2 BRA `(.L_x_29) ;  /* 0xfffffff800302947 */ /* 0x000fee000383ffff */
.L_x_22:
[----:B------:R-:W2:Y:S02]  /*2270*/  LDC R0, c[0x0][0x28c] ;  /* 0x0000a300ff007b82 */ /* 0x000ea40000000800 */
[----:B--2---:R-:W-:-:S13]  /*2280*/  ISETP.GE.AND P1, PT, R0, 0x1, PT ;  /* 0x000000010000780c */ /* 0x004fda0003f26270 */
[----:B------:R-:W-:Y:S05]  /*2290*/  @!P1 BRA `(.L_x_30) ;  /* 0x0000000000409947 */ /* 0x000fea0003800000 */
[----:B------:R-:W-:Y:S05]  /*22a0*/  @!P0 BRA `(.L_x_31) ;  /* 0x0000000000048947 */ /* 0x000fea0003800000 */
[----:B------:R-:W-:Y:S01]  /*22b0*/  BPT.TRAP 0x1 ;  /* 0x000000040000795c */ /* 0x000fe20000300000 */
.L_x_31:
[----:B------:R-:W-:Y:S01]  /*22c0*/  ISETP.NE.AND P0, PT, R22, RZ, PT ;  /* 0x000000ff1600720c */ /* 0x000fe20003f05270 */
[----:B------:R-:W-:-:S12]  /*22d0*/  UISETP.LT.AND UP1, UPT, UR40, 0x1, UPT ;  /* 0x000000012800788c */ /* 0x000fd8000bf21270 */
[----:B------:R-:W-:-:S05]  /*22e0*/  VOTEU.ANY UP0, P0 ;  /* 0x00000000003f7886 */ /* 0x000fca0000000100 */
[----:B------:R-:W-:-:S04]  /*22f0*/  @UP0 USEL UR4, UR40, 0x1, UP1 ;  /* 0x0000000128040887 */ /* 0x000fc80008800000 */
[----:B------:R-:W-:-:S06]  /*2300*/  @UP0 UIADD3 UR4, UR39, UR40, -UR4 ;  /* 0x0000002827040290 */ /* 0x000fcc000fffe804 */
[----:B------:R-:W-:-:S04]  /*2310*/  IMAD.U32 R0, RZ, RZ, UR4 ;  /* 0x00000004ff007e24 */ /* 0x000fc8000f8e00ff */
[----:B------:R-:W-:-:S05]  /*2320*/  @P0 IMAD.SHL.U32 R0, R0, 0x8, RZ ;  /* 0x0000000800000824 */ /* 0x000fca00078e00ff */
[----:B------:R-:W-:-:S04]  /*2330*/  @P0 LOP3.LUT R0, R0, 0x18, RZ, 0xc0, !PT ;  /* 0x0000001800000812 */ /* 0x000fc800078ec0ff */
[----:B------:R-:W-:-:S04]  /*2340*/  @P0 IADD3 R0, R6, 0x20, R0 ;  /* 0x0000002006000810 */ /* 0x000fc80007ffe000 */
[----:B------:R-:W-:-:S04]  /*2350*/  @P0 PRMT R0, R23, 0x654, R0 ;  /* 0x0000065417000816 */ /* 0x000fc80000000000 */
[----:B------:R2:W-:Y:S01]  /*2360*/  @P0 SYNCS.ARRIVE.TRANS64.RED.A1T0 RZ, [R0+URZ], RZ ;  /* 0x000000ff00ff09a7 */ /* 0x0005e2000810043f */
[----:B------:R-:W-:-:S13]  /*2370*/  ISETP.GT.U32.AND P0, PT, R19, 0x1, PT ;  /* 0x000000011300780c */ /* 0x000fda0003f04070 */
[----:B--2---:R-:W-:Y:S05]  /*2380*/  @P0 BRA `(.L_x_30) ;  /* 0x0000000000040947 */ /* 0x004fea0003800000 */
[----:B------:R-:W-:Y:S01]  /*2390*/  BPT.TRAP 0x1 ;  /* 0x000000040000795c */ /* 0x000fe20000300000 */
.L_x_30:
[----:B------:R-:W2:Y:S01]  /*23a0*/  LDC R7, c[0x0][0x288] ;  /* 0x0000a200ff077b82 */ /* 0x000ea20000000800 */
[--C-:B------:R-:W-:Y:S01]  /*23b0*/  SHF.R.U32.HI R0, RZ, 0x2, R18.reuse ;  /* 0x00000002ff007819 */ /* 0x100fe20000011612 */
[----:B------:R-:W-:Y:S01]  /*23c0*/  UIADD3 UR39, UR40, UR39, URZ ;  /* 0x0000002728277290 */ /* 0x000fe2000fffe03f */
[----:B01----:R-:W-:Y:S01]  /*23d0*/  SHF.R.U32.HI R5, RZ, 0x7, R18 ;  /* 0x00000007ff057819 */ /* 0x003fe20000011612 */
[----:B------:R-:W-:Y:S01]  /*23e0*/  IMAD.SHL.U32 R123, R123, 0x40, RZ ;  /* 0x000000407b7b7824 */ /* 0x000fe200078e00ff */
[----:B------:R-:W-:Y:S01]  /*23f0*/  LOP3.LUT R3, R0, 0x7, RZ, 0xc0, !PT ;  /* 0x0000000700037812 */ /* 0x000fe200078ec0ff */
[----:B------:R-:W-:Y:S01]  /*2400*/  USHF.R.U32.HI UR4, URZ, 0x2, UR39 ;  /* 0x000000023f047899 */ /* 0x000fe20008011627 */
[C---:B------:R-:W-:Y:S01]  /*2410*/  LOP3.LUT R4, R18.reuse, 0x60, RZ, 0xc0, !PT ;  /* 0x0000006012047812 */ /* 0x040fe200078ec0ff */
[----:B------:R-:W-:Y:S01]  /*2420*/  IMAD.SHL.U32 R12, R18, 0x2, RZ ;  /* 0x00000002120c7824 */ /* 0x000fe200078e00ff */
[----:B------:R-:W-:Y:S01]  /*2430*/  LOP3.LUT R0, R5, 0x1, RZ, 0xc0, !PT ;  /* 0x0000000105007812 */ /* 0x000fe200078ec0ff */
[----:B------:R-:W-:Y:S01]  /*2440*/  ULOP3.LUT UR4, UR4, 0x1, URZ, 0xc0, !UPT ;  /* 0x0000000104047892 */ /* 0x000fe2000f8ec03f */
[----:B------:R-:W-:Y:S01]  /*2450*/  SHF.R.U32.HI R6, RZ, 0x1, R4 ;  /* 0x00000001ff067819 */ /* 0x000fe20000011604 */
[----:B------:R-:W-:Y:S01]  /*2460*/  ULDC UR8, c[0x0][0x284] ;  /* 0x0000a10000087ab9 */ /* 0x000fe20000000800 */
[----:B------:R-:W-:Y:S01]  /*2470*/  UISETP.GT.U32.AND UP1, UPT, UR39, 0x3, UPT ;  /* 0x000000032700788c */ /* 0x000fe2000bf24070 */
[----:B------:R-:W-:Y:S01]  /*2480*/  IMAD.SHL.U32 R4, R0, 0x40, RZ ;  /* 0x0000004000047824 */ /* 0x000fe200078e00ff */
[----:B------:R-:W-:Y:S01]  /*2490*/  IADD3 R5, RZ, -R6, -R3 ;  /* 0x80000006ff057210 */ /* 0x000fe20007ffe803 */
[----:B------:R-:W-:Y:S01]  /*24a0*/  UISETP.NE.U32.AND UP0, UPT, UR4, 0x1, UPT ;  /* 0x000000010400788c */ /* 0x000fe2000bf05070 */
[----:B------:R-:W-:Y:S01]  /*24b0*/  SHF.R.S32.HI R11, RZ, 0x1f, R121 ;  /* 0x0000001fff0b7819 */ /* 0x000fe20000011479 */
[----:B------:R-:W-:Y:S01]  /*24c0*/  ULDC.64 UR6, c[0x0][0x5d0] ;  /* 0x0001740000067ab9 */ /* 0x000fe20000000a00 */
[----:B------:R-:W-:Y:S01]  /*24d0*/  LOP3.LUT R3, R4, 0x40, R3, 0xe2, !PT ;  /* 0x0000004004037812 */ /* 0x000fe200078ee203 */
[----:B------:R-:W-:Y:S01]  /*24e0*/  UISETP.LT.U32.AND UP1, UPT, UR40, 0x4, UP1 ;  /* 0x000000042800788c */ /* 0x000fe20008f21070 */
[----:B------:R-:W-:Y:S01]  /*24f0*/  LOP3.LUT R4, R18, 0x3, RZ, 0xc0, !PT ;  /* 0x0000000312047812 */ /* 0x000fe200078ec0ff */
[----:B------:R-:W-:Y:S01]  /*2500*/  UISETP.GT.U32.AND UP0, UPT, UR40, 0x3, !UP0 ;  /* 0x000000032800788c */ /* 0x000fe2000c704070 */
[C---:B------:R-:W-:Y:S01]  /*2510*/  LOP3.LUT R12, R123.reuse, 0x6, R12, 0xf8, !PT ;  /* 0x000000067b0c7812 */ /* 0x040fe200078ef80c */
[----:B------:R-:W-:Y:S01]  /*2520*/  IMAD R0, R0, -0x40, R5 ;  /* 0xffffffc000007824 */ /* 0x000fe200078e0205 */
[----:B--2---:R-:W-:Y:S01]  /*2530*/  ISETP.GE.AND P0, PT, R123, R7, PT ;  /* 0x000000077b00720c */ /* 0x004fe20003f06270 */
[----:B------:R-:W-:Y:S01]  /*2540*/  IMAD R10, R4, -0x2, R7 ;  /* 0xfffffffe040a7824 */ /* 0x000fe200078e0207 */
[----:B------:R-:W-:Y:S01]  /*2550*/  SHF.R.S32.HI R13, RZ, 0x1f, R12 ;  /* 0x0000001fff0d7819 */ /* 0x000fe2000001140c */
[C---:B------:R-:W-:Y:S01]  /*2560*/  IMAD R7, R124.reuse, 0x180, RZ ;  /* 0x000001807c077824 */ /* 0x040fe200078e02ff */
[----:B------:R-:W-:Y:S01]  /*2570*/  USEL UR5, URZ, 0x1, !UP1 ;  /* 0x000000013f057887 */ /* 0x000fe2000c800000 */
[----:B------:R-:W-:Y:S01]  /*2580*/  IMAD R4, R11, UR6, RZ ;  /* 0x000000060b047c24 */ /* 0x000fe2000f8e02ff */
[----:B------:R-:W-:Y:S01]  /*2590*/  USEL UR4, URZ, 0x1, !UP0 ;  /* 0x000000013f047887 */ /* 0x000fe2000c000000 */
[----:B------:R-:W-:Y:S01]  /*25a0*/  IMAD.WIDE R124, R124, 0x180, RZ ;  /* 0x000001807c7c7825 */ /* 0x000fe200078e02ff */
[----:B------:R-:W-:Y:S01]  /*25b0*/  ISETP.GE.OR P0, PT, R7, UR8, P0 ;  /* 0x0000000807007c0c */ /* 0x000fe20008706670 */
[----:B------:R-:W-:-:S02]  /*25c0*/  ULOP3.LUT UR39, UR39, 0x3, URZ, 0xc0, !UPT ;  /* 0x0000000327277892 */ /* 0x000fc4000f8ec03f */
[C---:B------:R-:W-:Y:S01]  /*25d0*/  IMAD R9, R121.reuse, UR7, R4 ;  /* 0x0000000779097c24 */ /* 0x040fe2000f8e0204 */
[----:B------:R-:W-:Y:S01]  /*25e0*/  LOP3.LUT R139, R124, R3, R6, 0xfe, !PT ;  /* 0x000000037c8b7212 */ /* 0x000fe200078efe06 */
[----:B------:R-:W-:Y:S01]  /*25f0*/  IMAD.WIDE.U32 R4, R121, UR6, R12 ;  /* 0x0000000679047c25 */ /* 0x000fe2000f8e000c */
[----:B------:R-:W-:Y:S01]  /*2600*/  ULOP3.LUT UR38, UR4, UR38, UR5, 0x96, !UPT ;  /* 0x0000002604267292 */ /* 0x000fe2000f8e9605 */
[----:B------:R-:W-:Y:S02]  /*2610*/  IADD3 R3, -R7, UR8, R0 ;  /* 0x0000000807037c10 */ /* 0x000fe4000fffe100 */
[----:B------:R-:W-:Y:S02]  /*2620*/  IMAD.IADD R5, R5, 0x1, R9 ;  /* 0x0000000105057824 */ /* 0x000fe400078e0209 */
[----:B------:R-:W-:Y:S02]  /*2630*/  IMAD.IADD R10, R10, 0x1, -R123 ;  /* 0x000000010a0a7824 */ /* 0x000fe400078e0a7b */
[----:B------:R-:W-:Y:S01]  /*2640*/  IMAD.MOV.U32 R0, RZ, RZ, -0x1 ;  /* 0xffffffffff007424 */ /* 0x000fe200078e00ff */
[----:B------:R-:W-:Y:S06]  /*2650*/  @P0 BRA `(.L_x_32) ;  /* 0x0000007000d80947 */ /* 0x000fec0003800000 */
[----:B------:R-:W0:Y:S01]  /*2660*/  LDC.64 R20, c[0x0][0x5c8] ;  /* 0x00017200ff147b82 */ /* 0x000e220000000a00 */
[----:B-----5:R-:W-:Y:S01]  /*2670*/  FSETP.NEU.AND P0, PT, R122, RZ, PT ;  /* 0x000000ff7a00720b */ /* 0x020fe20003f0d000 */
[----:B------:R-:W-:Y:S01]  /*2680*/  BSSY B0, `(.L_x_32) ;  /* 0x0000733000007945 */ /* 0x000fe20003800000 */
[----:B------:R-:W-:-:S04]  /*2690*/  ISETP.GT.AND P1, PT, R3, RZ, PT ;  /* 0x000000ff0300720c */ /* 0x000fc80003f24270 */
[----:B------:R-:W-:Y:S01]  /*26a0*/  ISETP.GT.AND P2, PT, R10, RZ, P1 ;  /* 0x000000ff0a00720c */ /* 0x000fe20000f44270 */
[-C--:B0-----:R-:W-:Y:S02]  /*26b0*/  IMAD R6, R125, R20.reuse, RZ ;  /* 0x000000147d067224 */ /* 0x081fe400078e02ff */
[----:B------:R-:W-:-:S04]  /*26c0*/  IMAD.WIDE.U32 R132, R139, R20, R4 ;  /* 0x000000148b847225 */ /* 0x000fc800078e0004 */
[----:B------:R-:W-:-:S04]  /*26d0*/  IMAD R5, R139, R21, R6 ;  /* 0x000000158b057224 */ /* 0x000fc800078e0206 */
[----:B------:R-:W-:Y:S01]  /*26e0*/  IMAD.IADD R123, R133, 0x1, R5 ;  /* 0x00000001857b7824 */ /* 0x000fe200078e0205 */
[----:B------:R-:W-:Y:S06]  /*26f0*/  @!P0 BRA `(.L_x_33) ;  /* 0x0000004c009c8947 */ /* 0x000fec0003800000 */
[----:B------:R-:W0:Y:S01]  /*2700*/  LDC.64 R136, c[0x0][0x5b8] ;  /* 0x00016e00ff887b82 */ /* 0x000e220000000a00 */
[----:B------:R-:W-:-:S07]  /*2710*/  ULDC.64 UR4, c[0x0][0x5c0] ;  /* 0x0001700000047ab9 */ /* 0x000fce0000000a00 */
[----:B------:R-:W1:Y:S08]  /*2720*/  LDC.64 R14, c[0x0][0x5b0] ;  /* 0x00016c00ff0e7b82 */ /* 0x000e700000000a00 */
[----:B------:R-:W2:Y:S01]  /*2730*/  LDC.64 R126, c[0x0][0x5a8] ;  /* 0x00016a00ff7e7b82 */ /* 0x000ea20000000a00 */
[-C--:B0-----:R-:W-:Y:S02]  /*2740*/  IMAD R4, R11, R136.reuse, RZ ;  /* 0x000000880b047224 */ /* 0x081fe400078e02ff */
[----:B------:R-:W-:-:S04]  /*2750*/  IMAD.WIDE.U32 R134, R121, R136, R12 ;  /* 0x0000008879867225 */ /* 0x000fc800078e000c */
[----:B------:R-:W-:Y:S02]  /*2760*/  IMAD R129, R121, R137, R4 ;  /* 0x0000008979817224 */ /* 0x000fe400078e0204 */
[-C--:B-1----:R-:W-:Y:S02]  /*2770*/  IMAD R124, R125, R14.reuse, RZ ;  /* 0x0000000e7d7c7224 */ /* 0x082fe400078e02ff */
[----:B------:R-:W-:Y:S02]  /*2780*/  IMAD.IADD R9, R135, 0x1, R129 ;  /* 0x0000000187097824 */ /* 0x000fe400078e0281 */
[----:B------:R-:W-:Y:S02]  /*2790*/  IMAD.MOV.U32 R8, RZ, RZ, R134 ;  /* 0x000000ffff087224 */ /* 0x000fe400078e0086 */
[C---:B------:R-:W-:Y:S02]  /*27a0*/  IMAD R133, R139.reuse, R15, R124 ;  /* 0x0000000f8b857224 */ /* 0x040fe400078e027c */
[----:B------:R-:W-:-:S04]  /*27b0*/  IMAD.WIDE.U32 R4, R139, R14, R8 ;  /* 0x0000000e8b047225 */ /* 0x000fc800078e0008 */
[----:B------:R-:W-:Y:S01]  /*27c0*/  IMAD.IADD R5, R5, 0x1, R133 ;  /* 0x0000000105057824 */ /* 0x000fe200078e0285 */
[----:B--2---:R-:W-:-:S04]  /*27d0*/  LEA R6, P0, R4, R126, 0x1 ;  /* 0x0000007e04067211 */ /* 0x004fc800078008ff */
[----:B------:R-:W-:-:S05]  /*27e0*/  LEA.HI.X R7, R4, R127, R5, 0x1, P0 ;  /* 0x0000007f04077211 */ /* 0x000fca00000f0c05 */
[----:B------:R-:W2:Y:S01]  /*27f0*/  @P2 LDG.E.LTC128B.U16 R11, desc[UR36][R6.64] ;  /* 0x00000024060b2981 */ /* 0x000ea2000c1e1520 */
[----:B------:R-:W-:Y:S01]  /*2800*/  IMAD.WIDE.U32 R124, R139, R14, R12 ;  /* 0x0000000e8b7c7225 */ /* 0x000fe200078e000c */
[----:B------:R-:W-:Y:S01]  /*2810*/  LEA R4, P0, R132, UR4, 0x1 ;  /* 0x0000000484047c11 */ /* 0x000fe2000f8008ff */
[----:B------:R-:W-:Y:S01]  /*2820*/  BSSY B1, `(.L_x_34) ;  /* 0x0000012000017945 */ /* 0x000fe20003800000 */
[----:B------:R-:W-:Y:S01]  /*2830*/  ISETP.GT.AND P3, PT, R10, 0x1, P1 ;  /* 0x000000010a00780c */ /* 0x000fe20000f64270 */
[----:B------:R-:W-:Y:S02]  /*2840*/  IMAD.IADD R125, R133, 0x1, R125 ;  /* 0x00000001857d7824 */ /* 0x000fe400078e027d */
[----:B------:R-:W-:-:S04]  /*2850*/  IMAD.WIDE.U32 R130, R121, R136, R124 ;  /* 0x0000008879827225 */ /* 0x000fc800078e007c */
[----:B--2---:R-:W-:-:S04]  /*2860*/  IMAD.U32 R5, R11, 0x10000, RZ ;  /* 0x000100000b057824 */ /* 0x004fc800078e00ff */
[----:B------:R-:W-:-:S04]  /*2870*/  FMUL R5, R5, R122 ;  /* 0x0000007a05057220 */ /* 0x000fc80000400000 */
[----:B------:R-:W-:Y:S01]  /*2880*/  FFMA R5, R88, R120, R5 ;  /* 0x0000007858057223 */ /* 0x000fe20000000005 */
[----:B------:R-:W-:Y:S01]  /*2890*/  IMAD.IADD R88, R129, 0x1, R131 ;  /* 0x0000000181587824 */ /* 0x000fe200078e0283 */
[----:B------:R-:W-:-:S03]  /*28a0*/  SHF.L.U64.HI R131, R14, 0x3, R15 ;  /* 0x000000030e837819 */ /* 0x000fc6000001020f */
[----:B------:R-:W-:Y:S02]  /*28b0*/  F2FP.BF16.F32.PACK_AB R125, RZ, R5 ;  /* 0x00000005ff7d723e */ /* 0x000fe400000010ff */
[--C-:B------:R-:W-:Y:S02]  /*28c0*/  LEA.HI.X R5, R132, UR5, R123.reuse, 0x1, P0 ;  /* 0x0000000584057c11 */ /* 0x100fe400080f0c7b */
[----:B------:R-:W-:Y:S02]  /*28d0*/  PRMT R123, R125, 0x7610, R123 ;  /* 0x000076107d7b7816 */ /* 0x000fe4000000007b */
[----:B------:R-:W-:-:S03]  /*28e0*/  LEA R124, P0, R130, R126, 0x1 ;  /* 0x0000007e827c7211 */ /* 0x000fc600078008ff */
[----:B------:R0:W-:Y:S01]  /*28f0*/  @P2 STG.E.U16 desc[UR36][R4.64], R123 ;  /* 0x0000007b04002986 */ /* 0x0001e2000c101524 */
[----:B------:R-:W-:Y:S01]  /*2900*/  LEA.HI.X R125, R130, R127, R88, 0x1, P0 ;  /* 0x0000007f827d7211 */ /* 0x000fe200000f0c58 */
[----:B------:R-:W-:Y:S01]  /*2910*/  IMAD.SHL.U32 R130, R14, 0x8, RZ ;  /* 0x000000080e827824 */ /* 0x000fe200078e00ff */
[----:B------:R-:W-:Y:S07]  /*2920*/  @!P3 BRA `(.L_x_35) ;  /* 0x000000000004b947 */ /* 0x000fee0003800000 */
[----:B------:R1:W5:Y:S02]  /*2930*/  LDG.E.LTC128B.U16 R11, desc[UR36][R124.64+0x2] ;  /* 0x000002247c0b7981 */ /* 0x000364000c1e1520 */
.L_x_35:
[----:B------:R-:W-:Y:S05]  /*2940*/  BSYNC B1 ;  /* 0x0000000000017941 */ /* 0x000fea0003800000 */
.L_x_34:
[----:B0----5:R-:W-:Y:S01]  /*2950*/  IMAD.U32 R123, R11, 0x10000, RZ ;  /* 0x000100000b7b7824 */ /* 0x021fe200078e00ff */
[----:B------:R-:W-:Y:S01]  /*2960*/  ISETP.GT.AND P0, PT, R3, 0x8, PT ;  /* 0x000000080300780c */ /* 0x000fe20003f04270 */
[----:B------:R-:W-:-:S04]  /*2970*/  IMAD.WIDE.U32 R130, R139, R14, R130 ;  /* 0x0000000e8b827225 */ /* 0x000fc800078e0082 */
[----:B------:R-:W-:Y:S01]  /*2980*/  FMUL R8, R123, R122 ;  /* 0x0000007a7b087220 */ /* 0x000fe20000400000 */
[----:B------:R-:W-:Y:S01]  /*2990*/  ISETP.GT.AND P2, PT, R10, RZ, P0 ;  /* 0x000000ff0a00720c */ /* 0x000fe20000744270 */
[----:B------:R-:W-:Y:S01]  /*29a0*/  IMAD.IADD R133, R133, 0x1, R131 ;  /* 0x0000000185857824 */ /* 0x000fe200078e0283 */
[----:B------:R-:W-:Y:S01]  /*29b0*/  IADD3 R134, P4, R134, R130, RZ ;  /* 0x0000008286867210 */ /* 0x000fe20007f9e0ff */
[----:B------:R-:W-:Y:S01]  /*29c0*/  FFMA R89, R89, R120, R8 ;  /* 0x0000007859597223 */ /* 0x000fe20000000008 */
[----:B------:R-:W-:-:S03]  /*29d0*/  PRMT R123, R11, 0x7610, R123 ;  /* 0x000076100b7b7816 */ /* 0x000fc6000000007b */
[----:B------:R-:W-:Y:S01]  /*29e0*/  IMAD.X R9, R133, 0x1, R9, P4 ;  /* 0x0000000185097824 */ /* 0x000fe200020e0609 */
[----:B------:R-:W-:Y:S02]  /*29f0*/  F2FP.BF16.F32.PACK_AB R89, RZ, R89 ;  /* 0x00000059ff59723e */ /* 0x000fe400000010ff */
[C---:B------:R-:W-:Y:S02]  /*2a00*/  LEA R8, P4, R134.reuse, R126, 0x1 ;  /* 0x0000007e86087211 */ /* 0x040fe400078808ff */
[----:B------:R-:W-:Y:S02]  /*2a10*/  PRMT R88, R89, 0x7610, R88 ;  /* 0x0000761059587816 */ /* 0x000fe40000000058 */
[----:B------:R-:W-:-:S03]  /*2a20*/  LEA.HI.X R9, R134, R127, R9, 0x1, P4 ;  /* 0x0000007f86097211 */ /* 0x000fc600020f0c09 */
[----:B------:R0:W-:Y:S04]  /*2a30*/  @P3 STG.E.U16 desc[UR36][R4.64+0x2], R88 ;  /* 0x0000025804003986 */ /* 0x0001e8000c101524 */
[----:B------:R-:W2:Y:S01]  /*2a40*/  @P2 LDG.E.LTC128B.U16 R123, desc[UR36][R8.64] ;  /* 0x00000024087b2981 */ /* 0x000ea2000c1e1520 */
[----:B------:R-:W-:Y:S01]  /*2a50*/  IADD3 R130, P3, R12, R130, RZ ;  /* 0x000000820c827210 */ /* 0x000fe20007f7e0ff */
[----:B------:R-:W-:Y:S01]  /*2a60*/  BSSY B1, `(.L_x_36) ;  /* 0x0000011000017945 */ /* 0x000fe20003800000 */
[----:B------:R-:W-:-:S03]  /*2a70*/  LEA R12, P4, R20, R4, 0x4 ;  /* 0x00000004140c7211 */ /* 0x000fc600078820ff */
[----:B------:R-:W-:Y:S01]  /*2a80*/  IMAD.X R131, R13, 0x1, R133, P3 ;  /* 0x000000010d837824 */ /* 0x000fe200018e0685 */
[----:B------:R-:W-:Y:S02]  /*2a90*/  SHF.L.U64.HI R13, R20, 0x4, R21 ;  /* 0x00000004140d7819 */ /* 0x000fe40000010215 */
[----:B------:R-:W-:Y:S01]  /*2aa0*/  ISETP.GT.AND P3, PT, R10, 0x1, P0 ;  /* 0x000000010a00780c */ /* 0x000fe20000764270 */
[----:B------:R-:W-:-:S04]  /*2ab0*/  IMAD.WIDE.U32 R130, R121, R136, R130 ;  /* 0x0000008879827225 */ /* 0x000fc800078e0082 */
[----:B------:R-:W-:Y:S01]  /*2ac0*/  IMAD.X R13, R13, 0x1, R5, P4 ;  /* 0x000000010d0d7824 */ /* 0x000fe200020e0605 */
[----:B0-----:R-:W-:Y:S01]  /*2ad0*/  LEA R88, P5, R130, R126, 0x1 ;  /* 0x0000007e82587211 */ /* 0x001fe200078a08ff */
[----:B------:R-:W-:-:S05]  /*2ae0*/  IMAD.IADD R89, R129, 0x1, R131 ;  /* 0x0000000181597824 */ /* 0x000fca00078e0283 */
[----:B------:R-:W-:Y:S01]  /*2af0*/  LEA.HI.X R89, R130, R127, R89, 0x1, P5 ;  /* 0x0000007f82597211 */ /* 0x000fe200028f0c59 */
[----:B--2---:R-:W-:-:S04]  /*2b00*/  IMAD.U32 R11, R123, 0x10000, RZ ;  /* 0x000100007b0b7824 */ /* 0x004fc800078e00ff */
[----:B------:R-:W-:-:S04]  /*2b10*/  FMUL R11, R11, R122 ;  /* 0x0000007a0b0b7220 */ /* 0x000fc80000400000 */
[----:B------:R-:W-:-:S05]  /*2b20*/  FFMA R11, R90, R120, R11 ;  /* 0x000000785a0b7223 */ /* 0x000fca000000000b */
[----:B------:R-:W-:-:S05]  /*2b30*/  F2FP.BF16.F32.PACK_AB R11, RZ, R11 ;  /* 0x0000000bff0b723e */ /* 0x000fca00000010ff */
[----:B------:R0:W-:Y:S01]  /*2b40*/  @P2 STG.E.U16 desc[UR36][R12.64], R11 ;  /* 0x0000000b0c002986 */ /* 0x0001e2000c101524 */
[----:B------:R-:W-:Y:S05]  /*2b50*/  @!P3 BRA `(.L_x_37) ;  /* 0x000000000004b947 */ /* 0x000fea0003800000 */
[----:B------:R2:W5:Y:S02]  /*2b60*/  LDG.E.LTC128B.U16 R123, desc[UR36][R88.64+0x2] ;  /* 0x00000224587b7981 */ /* 0x000564000c1e1520 */
.L_x_37:
[----:B------:R-:W-:Y:S05]  /*2b70*/  BSYNC B1 ;  /* 0x0000000000017941 */ /* 0x000fea0003800000 */
.L_x_36:
[----:B0----5:R-:W-:Y:S01]  /*2b80*/  IMAD.U32 R11, R123, 0x10000, RZ ;  /* 0x000100007b0b7824 */ /* 0x021fe200078e00ff */
[----:B------:R-:W-:Y:S01]  /*2b90*/  ISETP.GT.AND P2, PT, R10, 0x8, P1 ;  /* 0x000000080a00780c */ /* 0x000fe20000f44270 */
[----:B------:R-:W-:Y:S02]  /*2ba0*/  BSSY B1, `(.L_x_38) ;  /* 0x0000007000017945 */ /* 0x000fe40003800000 */
[----:B------:R-:W-:-:S04]  /*2bb0*/  FMUL R90, R11, R122 ;  /* 0x0000007a0b5a7220 */ /* 0x000fc80000400000 */
[----:B------:R-:W-:-:S05]  /*2bc0*/  FFMA R90, R91, R120, R90 ;  /* 0x000000785b5a7223 */ /* 0x000fca000000005a */
[----:B------:R-:W-:-:S05]  /*2bd0*/  F2FP.BF16.F32.PACK_AB R90, RZ, R90 ;  /* 0x0000005aff5a723e */ /* 0x000fca00000010ff */
[----:B------:R0:W-:Y:S01]  /*2be0*/  @P3 STG.E.U16 desc[UR36][R12.64+0x2], R90 ;  /* 0x0000025a0c003986 */ /* 0x0001e2000c101524 */
[----:B------:R-:W-:Y:S05]  /*2bf0*/  @!P2 BRA `(.L_x_39) ;  /* 0x000000000004a947 */ /* 0x000fea0003800000 */
[----:B------:R3:W5:Y:S02]  /*2c00*/  LDG.E.LTC128B.U16 R123, desc[UR36][R124.64+0x10] ;  /* 0x000010247c7b7981 */ /* 0x000764000c1e1520 */
.L_x_39:
[----:B------:R-:W-:Y:S05]  /*2c10*/  BSYNC B1 ;  /* 0x0000000000017941 */ /* 0x000fea0003800000 */
.L_x_38:
[----:B-----5:R-:W-:Y:S01]  /*2c20*/  IMAD.U32 R11, R123, 0x10000, RZ ;  /* 0x000100007b0b7824 */ /* 0x020fe200078e00ff */
        /* <DEDUP_REMOVED lines=8> */
.L_x_41:
[----:B------:R-:W-:Y:S05]  /*2cb0*/  BSYNC B1 ;  /* 0x0000000000017941 */ /* 0x000fea0003800000 */
.L_x_40:
[----:B----45:R-:W-:Y:S01]  /*2cc0*/  IMAD.U32 R11, R123, 0x10000, RZ ;  /* 0x000100007b0b7824 */ /* 0x030fe200078e00ff */
[----:B------:R-:W-:Y:S01]  /*2cd0*/  ISETP.GT.AND P2, PT, R10, 0x8, P0 ;  /* 0x000000080a00780c */ /* 0x000fe20000744270 */
[----:B------:R-:W-:Y:S02]  /*2ce0*/  BSSY B1, `(.L_x_42) ;  /* 0x0000007000017945 */ /* 0x000fe40003800000 */
[----:B0-----:R-:W-:-:S04]  /*2cf0*/  FMUL R90, R11, R122 ;  /* 0x0000007a0b5a7220 */ /* 0x001fc80000400000 */
[----:B------:R-:W-:-:S05]  /*2d00*/  FFMA R90, R93, R120, R90 ;  /* 0x000000785d5a7223 */ /* 0x000fca000000005a */
[----:B------:R-:W-:-:S05]  /*2d10*/  F2FP.BF16.F32.PACK_AB R90, RZ, R90 ;  /* 0x0000005aff5a723e */ /* 0x000fca00000010ff */
[----:B------:R0:W-:Y:S01]  /*2d20*/  @P3 STG.E.U16 desc[UR36][R4.64+0x12], R90 ;  /* 0x0000125a04003986 */ /* 0x0001e2000c101524 */
[----:B------:R-:W-:Y:S05]  /*2d30*/  @!P2 BRA `(.L_x_43) ;  /* 0x000000000004a947 */ /* 0x000fea0003800000 */
[----:B------:R4:W5:Y:S02]  /*2d40*/  LDG.E.LTC128B.U16 R123, desc[UR36][R88.64+0x10] ;  /* 0x00001024587b7981 */ /* 0x000964000c1e1520 */
.L_x_43:
[----:B------:R-:W-:Y:S05]  /*2d50*/  BSYNC B1 ;  /* 0x0000000000017941 */ /* 0x000fea0003800000 */
.L_x_42:
        /* <DEDUP_REMOVED lines=9> */
.L_x_45:
[----:B------:R-:W-:Y:S05]  /*2df0*/  BSYNC B1 ;  /* 0x0000000000017941 */ /* 0x000fea0003800000 */
.L_x_44:
        /* <DEDUP_REMOVED lines=9> */
.L_x_47:
[----:B------:R-:W-:Y:S05]  /*2e90*/  BSYNC B1 ;  /* 0x0000000000017941 */ /* 0x000fea0003800000 */
.L_x_46:
        /* <DEDUP_REMOVED lines=9> */
.L_x_49:
[----:B------:R-:W-:Y:S05]  /*2f30*/  BSYNC B1 ;  /* 0x0000000000017941 */ /* 0x000fea0003800000 */
.L_x_48:
        /* <DEDUP_REMOVED lines=9> */
.L_x_51:
[----:B------:R-:W-:Y:S05]  /*2fd0*/  BSYNC B1 ;  /* 0x0000000000017941 */ /* 0x000fea0003800000 */
.L_x_50:
        /* <DEDUP_REMOVED lines=9> */
.L_x_53:
[----:B------:R-:W-:Y:S05]  /*3070*/  BSYNC B1 ;  /* 0x0000000000017941 */ /* 0x000fea0003800000 */
.L_x_52:
        /* <DEDUP_REMOVED lines=9> */
.L_x_55:
[----:B------:R-:W-:Y:S05]  /*3110*/  BSYNC B1 ;  /* 0x0000000000017941 */ /* 0x000fea0003800000 */
.L_x_54:
        /* <DEDUP_REMOVED lines=9> */
.L_x_57:
[----:B------:R-:W-:Y:S05]  /*31b0*/  BSYNC B1 ;  /* 0x0000000000017941 */ /* 0x000fea0003800000 */
.L_x_56:
        /* <DEDUP_REMOVED lines=9> */
.L_x_59:
[----:B------:R-:W-:Y:S05]  /*3250*/  BSYNC B1 ;  /* 0x0000000000017941 */ /* 0x000fea0003800000 */
.L_x_58:
        /* <DEDUP_REMOVED lines=9> */
.L_x_61:
[----:B------:R-:W-:Y:S05]  /*32f0*/  BSYNC B1 ;  /* 0x0000000000017941 */ /* 0x000fea0003800000 */
.L_x_60:
        /* <DEDUP_REMOVED lines=9> */
.L_x_63:
[----:B------:R-:W-:Y:S05]  /*3390*/  BSYNC B1 ;  /* 0x0000000000017941 */ /* 0x000fea0003800000 */
.L_x_62:
        /* <DEDUP_REMOVED lines=9> */
.L_x_65:
[----:B------:R-:W-:Y:S05]  /*3430*/  BSYNC B1 ;  /* 0x0000000000017941 */ /* 0x000fea0003800000 */
.L_x_64:
        /* <DEDUP_REMOVED lines=9> */
.L_x_67:
[----:B------:R-:W-:Y:S05]  /*34d0*/  BSYNC B1 ;  /* 0x0000000000017941 */ /* 0x000fea0003800000 */
.L_x_66:
        /* <DEDUP_REMOVED lines=9> */
.L_x_69:
[----:B------:R-:W-:Y:S05]  /*3570*/  BSYNC B1 ;  /* 0x0000000000017941 */ /* 0x000fea0003800000 */
.L_x_68:
        /* <DEDUP_REMOVED lines=9> */
.L_x_71:
[----:B------:R-:W-:Y:S05]  /*3610*/  BSYNC B1 ;  /* 0x0000000000017941 */ /* 0x000fea0003800000 */
.L_x_70:
        /* <DEDUP_REMOVED lines=9> */
.L_x_73:
[----:B------:R-:W-:Y:S05]  /*36b0*/  BSYNC B1 ;  /* 0x0000000000017941 */ /* 0x000fea0003800000 */
.L_x_72:
        /* <DEDUP_REMOVED lines=9> */
.L_x_75:
[----:B------:R-:W-:Y:S05]  /*3750*/  BSYNC B1 ;  /* 0x0000000000017941 */ /* 0x000fea0003800000 */
.L_x_74:
        /* <DEDUP_REMOVED lines=9> */
.L_x_77:
[----:B------:R-:W-:Y:S05]  /*37f0*/  BSYNC B1 ;  /* 0x0000000000017941 */ /* 0x000fea0003800000 */
.L_x_76:
        /* <DEDUP_REMOVED lines=9> */
.L_x_79:
[----:B------:R-:W-:Y:S05]  /*3890*/  BSYNC B1 ;  /* 0x0000000000017941 */ /* 0x000fea0003800000 */
.L_x_78:
        /* <DEDUP_REMOVED lines=9> */
.L_x_81:
[----:B------:R-:W-:Y:S05]  /*3930*/  BSYNC B1 ;  /* 0x0000000000017941 */ /* 0x000fea0003800000 */
.L_x_80:
        /* <DEDUP_REMOVED lines=9> */
.L_x_83:
[----:B------:R-:W-:Y:S05]  /*39d0*/  BSYNC B1 ;  /* 0x0000000000017941 */ /* 0x000fea0003800000 */
.L_x_82:
        /* <DEDUP_REMOVED lines=9> */
.L_x_85:
[----:B------:R-:W-:Y:S05]  /*3a70*/  BSYNC B1 ;  /* 0x0000000000017941 */ /* 0x000fea0003800000 */
.L_x_84:
        /* <DEDUP_REMOVED lines=9> */
.L_x_87:
[----:B------:R-:W-:Y:S05]  /*3b10*/  BSYNC B1 ;  /* 0x0000000000017941 */ /* 0x000fea0003800000 */
.L_x_86:
        /* <DEDUP_REMOVED lines=9> */
.L_x_89:
[----:B------:R-:W-:Y:S05]  /*3bb0*/  BSYNC B1 ;  /* 0x0000000000017941 */ /* 0x000fea0003800000 */
.L_x_88:
        /* <DEDUP_REMOVED lines=9> */
.L_x_91:
[----:B------:R-:W-:Y:S05]  /*3c50*/  BSYNC B1 ;  /* 0x0000000000017941 */ /* 0x000fea0003800000 */
.L_x_90:
        /* <DEDUP_REMOVED lines=9> */
.L_x_93:
[----:B------:R-:W-:Y:S05]  /*3cf0*/  BSYNC B1 ;  /* 0x0000000000017941 */ /* 0x000fea0003800000 */
.L_x_92:
[----:B0----5:R-:W-:Y:S01]  /*3d00*/  IMAD.U32 R11, R123, 0x10000, RZ ;  /* 0x000100007b0b7824 */ /* 0x021fe200078e00ff */
[----:B------:R-:W-:Y:S02]  /*3d10*/  ISETP.GT.AND P0, PT, R3, 0x80, PT ;  /* 0x000000800300780c */ /* 0x000fe40003f04270 */
[C---:B------:R-:W-:Y:S01]  /*3d20*/  SHF.L.U64.HI R91, R14.reuse, 0x8, R15 ;  /* 0x000000080e5b7819 */ /* 0x040fe2000001020f */
[----:B--2-4-:R-:W-:Y:S01]  /*3d30*/  FMUL R88, R11, R122 ;  /* 0x0000007a0b587220 */ /* 0x014fe20000400000 */
[----:B------:R-:W-:Y:S01]  /*3d40*/  IMAD.SHL.U32 R11, R14, 0x100, RZ ;  /* 0x000001000e0b7824 */ /* 0x000fe200078e00ff */
[----:B------:R-:W-:Y:S02]  /*3d50*/  ISETP.GT.AND P3, PT, R10, RZ, P0 ;  /* 0x000000ff0a00720c */ /* 0x000fe40000764270 */
[----:B------:R-:W-:Y:S02]  /*3d60*/  FFMA R88, R119, R120, R88 ;  /* 0x0000007877587223 */ /* 0x000fe40000000058 */
[----:B------:R-:W-:-:S03]  /*3d70*/  IADD3 R14, P2, R11, R6, RZ ;  /* 0x000000060b0e7210 */ /* 0x000fc60007f5e0ff */
[----:B------:R-:W-:Y:S02]  /*3d80*/  F2FP.BF16.F32.PACK_AB R88, RZ, R88 ;  /* 0x00000058ff58723e */ /* 0x000fe400000010ff */
[----:B------:R-:W-:Y:S02]  /*3d90*/  IMAD.X R15, R91, 0x1, R7, P2 ;  /* 0x000000015b0f7824 */ /* 0x000fe400010e0607 */
[----:B------:R-:W-:-:S05]  /*3da0*/  PRMT R90, R88, 0x7610, R90 ;  /* 0x00007610585a7816 */ /* 0x000fca000000005a */
[----:B------:R0:W-:Y:S04]  /*3db0*/  @P1 STG.E.U16 desc[UR36][R12.64+0x72], R90 ;  /* 0x0000725a0c001986 */ /* 0x0001e8000c101524 */
[----:B------:R-:W2:Y:S01]  /*3dc0*/  @P3 LDG.E.LTC128B.U16 R123, desc[UR36][R14.64] ;  /* 0x000000240e7b3981 */ /* 0x000ea2000c1e1520 */
[----:B------:R-:W-:Y:S01]  /*3dd0*/  IMAD.SHL.U32 R93, R20, 0x100, RZ ;  /* 0x00000100145d7824 */ /* 0x000fe200078e00ff */
[----:B------:R-:W-:Y:S02]  /*3de0*/  LOP3.LUT R95, R11, 0x2, RZ, 0xfc, !PT ;  /* 0x000000020b5f7812 */ /* 0x000fe400078efcff */
[----:B------:R-:W-:Y:S02]  /*3df0*/  ISETP.GT.AND P2, PT, R10, 0x1, P0 ;  /* 0x000000010a00780c */ /* 0x000fe40000744270 */
[----:B------:R-:W-:-:S02]  /*3e00*/  SHF.L.U64.HI R97, R20, 0x8, R21 ;  /* 0x0000000814617819 */ /* 0x000fc40000010215 */
[----:B------:R-:W-:Y:S02]  /*3e10*/  IADD3 R20, P1, R93, R4, RZ ;  /* 0x000000045d147210 */ /* 0x000fe40007f3e0ff */
[----:B------:R-:W-:-:S03]  /*3e20*/  IADD3 R88, P4, R95, R6, RZ ;  /* 0x000000065f587210 */ /* 0x000fc60007f9e0ff */
[----:B------:R-:W-:Y:S02]  /*3e30*/  IMAD.X R21, R97, 0x1, R5, P1 ;  /* 0x0000000161157824 */ /* 0x000fe400008e0605 */
[----:B--2---:R-:W-:-:S04]  /*3e40*/  IMAD.U32 R89, R123, 0x10000, RZ ;  /* 0x000100007b597824 */ /* 0x004fc800078e00ff */
[----:B------:R-:W-:-:S04]  /*3e50*/  FMUL R89, R89, R122 ;  /* 0x0000007a59597220 */ /* 0x000fc80000400000 */
[----:B------:R-:W-:-:S05]  /*3e60*/  FFMA R89, R56, R120, R89 ;  /* 0x0000007838597223 */ /* 0x000fca0000000059 */
[----:B------:R-:W-:Y:S01]  /*3e70*/  F2FP.BF16.F32.PACK_AB R56, RZ, R89 ;  /* 0x00000059ff38723e */ /* 0x000fe200000010ff */
[----:B------:R-:W-:-:S03]  /*3e80*/  IMAD.X R89, R91, 0x1, R7, P4 ;  /* 0x000000015b597824 */ /* 0x000fc600020e0607 */
[----:B0-----:R-:W-:-:S05]  /*3e90*/  PRMT R90, R56, 0x7610, R90 ;  /* 0x00007610385a7816 */ /* 0x001fca000000005a */
[----:B------:R0:W-:Y:S04]  /*3ea0*/  @P3 STG.E.U16 desc[UR36][R20.64], R90 ;  /* 0x0000005a14003986 */ /* 0x0001e8000c101524 */
[----:B------:R-:W2:Y:S01]  /*3eb0*/  @P2 LDG.E.LTC128B.U16 R123, desc[UR36][R88.64] ;  /* 0x00000024587b2981 */ /* 0x000ea2000c1e1520 */
[----:B------:R-:W-:Y:S01]  /*3ec0*/  ISETP.GT.AND P1, PT, R3, 0x88, PT ;  /* 0x000000880300780c */ /* 0x000fe20003f24270 */
[----:B------:R-:W-:Y:S03]  /*3ed0*/  BSSY B1, `(.L_x_94) ;  /* 0x000000f000017945 */ /* 0x000fe60003800000 */
[----:B------:R-:W-:Y:S01]  /*3ee0*/  ISETP.GT.AND P3, PT, R10, RZ, P1 ;  /* 0x000000ff0a00720c */ /* 0x000fe20000f64270 */
[----:B--2---:R-:W-:-:S04]  /*3ef0*/  IMAD.U32 R99, R123, 0x10000, RZ ;  /* 0x000100007b637824 */ /* 0x004fc800078e00ff */
[----:B------:R-:W-:Y:S01]  /*3f00*/  FMUL R56, R99, R122 ;  /* 0x0000007a63387220 */ /* 0x000fe20000400000 */
[----:B------:R-:W-:-:S03]  /*3f10*/  LOP3.LUT R99, R93, 0x2, RZ, 0xfc, !PT ;  /* 0x000000025d637812 */ /* 0x000fc600078efcff */
[----:B------:R-:W-:Y:S01]  /*3f20*/  FFMA R56, R57, R120, R56 ;  /* 0x0000007839387223 */ /* 0x000fe20000000038 */
[----:B------:R-:W-:-:S04]  /*3f30*/  IADD3 R100, P4, R99, R4, RZ ;  /* 0x0000000463647210 */ /* 0x000fc80007f9e0ff */
[----:B------:R-:W-:Y:S01]  /*3f40*/  F2FP.BF16.F32.PACK_AB R57, RZ, R56 ;  /* 0x00000038ff39723e */ /* 0x000fe200000010ff */
[----:B------:R-:W-:Y:S01]  /*3f50*/  IMAD.X R101, R97, 0x1, R5, P4 ;  /* 0x0000000161657824 */ /* 0x000fe200020e0605 */
[----:B------:R-:W-:Y:S02]  /*3f60*/  IADD3 R56, P4, R11, R8, RZ ;  /* 0x000000080b387210 */ /* 0x000fe40007f9e0ff */
[----:B------:R-:W-:-:S03]  /*3f70*/  PRMT R88, R57, 0x7610, R88 ;  /* 0x0000761039587816 */ /* 0x000fc60000000058 */
[----:B------:R-:W-:Y:S02]  /*3f80*/  IMAD.X R57, R91, 0x1, R9, P4 ;  /* 0x000000015b397824 */ /* 0x000fe400020e0609 */
[----:B------:R0:W-:Y:S01]  /*3f90*/  @P2 STG.E.U16 desc[UR36][R100.64], R88 ;  /* 0x0000005864002986 */ /* 0x0001e2000c101524 */
[----:B------:R-:W-:Y:S05]  /*3fa0*/  @!P3 BRA `(.L_x_95) ;  /* 0x000000000004b947 */ /* 0x000fea0003800000 */
[----:B------:R2:W5:Y:S02]  /*3fb0*/  LDG.E.LTC128B.U16 R123, desc[UR36][R56.64] ;  /* 0x00000024387b7981 */ /* 0x000564000c1e1520 */
.L_x_95:
[----:B------:R-:W-:Y:S05]  /*3fc0*/  BSYNC B1 ;  /* 0x0000000000017941 */ /* 0x000fea0003800000 */
.L_x_94:
[----:B-----5:R-:W-:Y:S01]  /*3fd0*/  IMAD.U32 R89, R123, 0x10000, RZ ;  /* 0x000100007b597824 */ /* 0x020fe200078e00ff */
[----:B0-----:R-:W-:Y:S01]  /*3fe0*/  IADD3 R88, P4, R93, R12, RZ ;  /* 0x0000000c5d587210 */ /* 0x001fe20007f9e0ff */
[----:B------:R-:W-:Y:S01]  /*3ff0*/  BSSY B1, `(.L_x_96) ;  /* 0x000000c000017945 */ /* 0x000fe20003800000 */
[----:B------:R-:W-:Y:S01]  /*4000*/  ISETP.GT.AND P2, PT, R10, 0x1, P1 ;  /* 0x000000010a00780c */ /* 0x000fe20000f44270 */
[----:B------:R-:W-:Y:S01]  /*4010*/  FMUL R89, R89, R122 ;  /* 0x0000007a59597220 */ /* 0x000fe20000400000 */
[----:B------:R-:W-:-:S03]  /*4020*/  PRMT R100, R123, 0x7610, R100 ;  /* 0x000076107b647816 */ /* 0x000fc60000000064 */
[----:B------:R-:W-:-:S05]  /*4030*/  FFMA R89, R58, R120, R89 ;  /* 0x000000783a597223 */ /* 0x000fca0000000059 */
[----:B------:R-:W-:Y:S01]  /*4040*/  F2FP.BF16.F32.PACK_AB R58, RZ, R89 ;  /* 0x00000059ff3a723e */ /* 0x000fe200000010ff */
[----:B------:R-:W-:-:S05]  /*4050*/  IMAD.X R89, R97, 0x1, R13, P4 ;  /* 0x0000000161597824 */ /* 0x000fca00020e060d */
[----:B------:R0:W-:Y:S01]  /*4060*/  @P3 STG.E.U16 desc[UR36][R88.64], R58 ;  /* 0x0000003a58003986 */ /* 0x0001e2000c101524 */
[----:B------:R-:W-:Y:S05]  /*4070*/  @!P2 BRA `(.L_x_97) ;  /* 0x00000000000ca947 */ /* 0x000fea0003800000 */
[----:B------:R-:W-:-:S05]  /*4080*/  IADD3 R100, P3, R95, R8, RZ ;  /* 0x000000085f647210 */ /* 0x000fca0007f7e0ff */
[----:B------:R-:W-:-:S05]  /*4090*/  IMAD.X R101, R91, 0x1, R9, P3 ;  /* 0x000000015b657824 */ /* 0x000fca00018e0609 */
[----:B------:R4:W5:Y:S03]  /*40a0*/  LDG.E.LTC128B.U16 R100, desc[UR36][R100.64] ;  /* 0x0000002464647981 */ /* 0x000966000c1e1520 */
.L_x_97:
[----:B------:R-:W-:Y:S05]  /*40b0*/  BSYNC B1 ;  /* 0x0000000000017941 */ /* 0x000fea0003800000 */
.L_x_96:
[----:B----45:R-:W-:Y:S01]  /*40c0*/  IMAD.U32 R101, R100, 0x10000, RZ ;  /* 0x0001000064657824 */ /* 0x030fe200078e00ff */
[----:B------:R-:W-:Y:S02]  /*40d0*/  ISETP.GT.AND P3, PT, R10, 0x8, P0 ;  /* 0x000000080a00780c */ /* 0x000fe40000764270 */
[----:B------:R-:W-:Y:S01]  /*40e0*/  IADD3 R104, P4, R99, R12, RZ ;  /* 0x0000000c63687210 */ /* 0x000fe20007f9e0ff */
[----:B0-----:R-:W-:Y:S01]  /*40f0*/  FMUL R58, R101, R122 ;  /* 0x0000007a653a7220 */ /* 0x001fe20000400000 */
[----:B------:R-:W-:-:S03]  /*4100*/  LOP3.LUT R101, R11, 0x10, RZ, 0xfc, !PT ;  /* 0x000000100b657812 */ /* 0x000fc600078efcff */
[----:B------:R-:W-:Y:S01]  /*4110*/  FFMA R58, R59, R120, R58 ;  /* 0x000000783b3a7223 */ /* 0x000fe2000000003a */
[----:B------:R-:W-:Y:S01]  /*4120*/  IADD3 R106, P5, R101, R6, RZ ;  /* 0x00000006656a7210 */ /* 0x000fe20007fbe0ff */
[----:B------:R-:W-:-:S03]  /*4130*/  IMAD.X R105, R97, 0x1, R13, P4 ;  /* 0x0000000161697824 */ /* 0x000fc600020e060d */
[----:B------:R-:W-:Y:S01]  /*4140*/  F2FP.BF16.F32.PACK_AB R58, RZ, R58 ;  /* 0x0000003aff3a723e */ /* 0x000fe200000010ff */
[----:B------:R-:W-:-:S04]  /*4150*/  IMAD.X R107, R91, 0x1, R7, P5 ;  /* 0x000000015b6b7824 */ /* 0x000fc800028e0607 */
[----:B------:R0:W-:Y:S04]  /*4160*/  @P2 STG.E.U16 desc[UR36][R104.64], R58 ;  /* 0x0000003a68002986 */ /* 0x0001e8000c101524 */
[----:B------:R-:W4:Y:S01]  /*4170*/  @P3 LDG.E.LTC128B.U16 R100, desc[UR36][R106.64] ;  /* 0x000000246a643981 */ /* 0x000f22000c1e1520 */
[----:B------:R-:W-:Y:S02]  /*4180*/  LOP3.LUT R103, R93, 0x10, RZ, 0xfc, !PT ;  /* 0x000000105d677812 */ /* 0x000fe400078efcff */
[----:B------:R-:W-:Y:S02]  /*4190*/  ISETP.GT.AND P2, PT, R10, 0x9, P0 ;  /* 0x000000090a00780c */ /* 0x000fe40000744270 */
[----:B------:R-:W-:-:S05]  /*41a0*/  IADD3 R108, P4, R103, R4, RZ ;  /* 0x00000004676c7210 */ /* 0x000fca0007f9e0ff */
[----:B------:R-:W-:Y:S02]  /*41b0*/  IMAD.X R109, R97, 0x1, R5, P4 ;  /* 0x00000001616d7824 */ /* 0x000fe400020e0605 */
[----:B----4-:R-:W-:-:S04]  /*41c0*/  IMAD.U32 R59, R100, 0x10000, RZ ;  /* 0x00010000643b7824 */ /* 0x010fc800078e00ff */
[----:B------:R-:W-:-:S04]  /*41d0*/  FMUL R59, R59, R122 ;  /* 0x0000007a3b3b7220 */ /* 0x000fc80000400000 */
[----:B------:R-:W-:Y:S01]  /*41e0*/  FFMA R60, R60, R120, R59 ;  /* 0x000000783c3c7223 */ /* 0x000fe2000000003b */
[----:B------:R-:W-:-:S04]  /*41f0*/  LOP3.LUT R59, R11, 0x12, RZ, 0xfc, !PT ;  /* 0x000000120b3b7812 */ /* 0x000fc800078efcff */
[----:B------:R-:W-:Y:S02]  /*4200*/  IADD3 R110, P5, R59, R6, RZ ;  /* 0x000000063b6e7210 */ /* 0x000fe40007fbe0ff */
[----:B------:R-:W-:-:S03]  /*4210*/  F2FP.BF16.F32.PACK_AB R60, RZ, R60 ;  /* 0x0000003cff3c723e */ /* 0x000fc600000010ff */
[----:B------:R-:W-:Y:S01]  /*4220*/  IMAD.X R111, R91, 0x1, R7, P5 ;  /* 0x000000015b6f7824 */ /* 0x000fe200028e0607 */
[----:B------:R-:W-:-:S05]  /*4230*/  PRMT R90, R60, 0x7610, R90 ;  /* 0x000076103c5a7816 */ /* 0x000fca000000005a */
[----:B------:R4:W-:Y:S04]  /*4240*/  @P3 STG.E.U16 desc[UR36][R108.64], R90 ;  /* 0x0000005a6c003986 */ /* 0x0009e8000c101524 */
[----:B------:R-:W0:Y:S01]  /*4250*/  @P2 LDG.E.LTC128B.U16 R100, desc[UR36][R110.64] ;  /* 0x000000246e642981 */ /* 0x000e22000c1e1520 */
[----:B------:R-:W-:Y:S01]  /*4260*/  ISETP.GT.AND P3, PT, R10, 0x8, P1 ;  /* 0x000000080a00780c */ /* 0x000fe20000f64270 */
[----:B------:R-:W-:Y:S01]  /*4270*/  BSSY B1, `(.L_x_98) ;  /* 0x000000d000017945 */ /* 0x000fe20003800000 */
[----:B0-----:R-:W-:-:S04]  /*4280*/  IMAD.U32 R105, R100, 0x10000, RZ ;  /* 0x0001000064697824 */ /* 0x001fc800078e00ff */
[----:B------:R-:W-:Y:S01]  /*4290*/  FMUL R58, R105, R122 ;  /* 0x0000007a693a7220 */ /* 0x000fe20000400000 */
[----:B------:R-:W-:-:S03]  /*42a0*/  LOP3.LUT R105, R93, 0x12, RZ, 0xfc, !PT ;  /* 0x000000125d697812 */ /* 0x000fc600078efcff */
[----:B------:R-:W-:Y:S01]  /*42b0*/  FFMA R58, R61, R120, R58 ;  /* 0x000000783d3a7223 */ /* 0x000fe2000000003a */
[----:B------:R-:W-:-:S04]  /*42c0*/  IADD3 R60, P4, R105, R4, RZ ;  /* 0x00000004693c7210 */ /* 0x000fc80007f9e0ff */
[----:B------:R-:W-:Y:S01]  /*42d0*/  F2FP.BF16.F32.PACK_AB R58, RZ, R58 ;  /* 0x0000003aff3a723e */ /* 0x000fe200000010ff */
[----:B------:R-:W-:-:S05]  /*42e0*/  IMAD.X R61, R97, 0x1, R5, P4 ;  /* 0x00000001613d7824 */ /* 0x000fca00020e0605 */
[----:B------:R4:W-:Y:S01]  /*42f0*/  @P2 STG.E.U16 desc[UR36][R60.64], R58 ;  /* 0x0000003a3c002986 */ /* 0x0009e2000c101524 */
[----:B------:R-:W-:Y:S05]  /*4300*/  @!P3 BRA `(.L_x_99) ;  /* 0x00000000000cb947 */ /* 0x000fea0003800000 */
[----:B----4-:R-:W-:-:S05]  /*4310*/  IADD3 R60, P2, R101, R8, RZ ;  /* 0x00000008653c7210 */ /* 0x010fca0007f5e0ff */
[----:B------:R-:W-:-:S05]  /*4320*/  IMAD.X R61, R91, 0x1, R9, P2 ;  /* 0x000000015b3d7824 */ /* 0x000fca00010e0609 */
[----:B------:R0:W5:Y:S03]  /*4330*/  LDG.E.LTC128B.U16 R100, desc[UR36][R60.64] ;  /* 0x000000243c647981 */ /* 0x000166000c1e1520 */
.L_x_99:
[----:B------:R-:W-:Y:S05]  /*4340*/  BSYNC B1 ;  /* 0x0000000000017941 */ /* 0x000fea0003800000 */
.L_x_98:
[----:B0---45:R-:W-:Y:S01]  /*4350*/  IMAD.U32 R61, R100, 0x10000, RZ ;  /* 0x00010000643d7824 */ /* 0x031fe200078e00ff */
[----:B------:R-:W-:Y:S01]  /*4360*/  IADD3 R60, P4, R103, R12, RZ ;  /* 0x0000000c673c7210 */ /* 0x000fe20007f9e0ff */
[----:B------:R-:W-:Y:S01]  /*4370*/  BSSY B1, `(.L_x_100) ;  /* 0x000000b000017945 */ /* 0x000fe20003800000 */
[----:B------:R-:W-:Y:S01]  /*4380*/  ISETP.GT.AND P2, PT, R10, 0x9, P1 ;  /* 0x000000090a00780c */ /* 0x000fe20000f44270 */
[----:B------:R-:W-:-:S04]  /*4390*/  FMUL R61, R61, R122 ;  /* 0x0000007a3d3d7220 */ /* 0x000fc80000400000 */
[----:B------:R-:W-:-:S05]  /*43a0*/  FFMA R61, R62, R120, R61 ;  /* 0x000000783e3d7223 */ /* 0x000fca000000003d */
[----:B------:R-:W-:Y:S01]  /*43b0*/  F2FP.BF16.F32.PACK_AB R58, RZ, R61 ;  /* 0x0000003dff3a723e */ /* 0x000fe200000010ff */
[----:B------:R-:W-:-:S05]  /*43c0*/  IMAD.X R61, R97, 0x1, R13, P4 ;  /* 0x00000001613d7824 */ /* 0x000fca00020e060d */
[----:B------:R0:W-:Y:S01]  /*43d0*/  @P3 STG.E.U16 desc[UR36][R60.64], R58 ;  /* 0x0000003a3c003986 */ /* 0x0001e2000c101524 */
[----:B------:R-:W-:Y:S05]  /*43e0*/  @!P2 BRA `(.L_x_101) ;  /* 0x00000000000ca947 */ /* 0x000fea0003800000 */
[----:B0-----:R-:W-:-:S05]  /*43f0*/  IADD3 R60, P3, R59, R8, RZ ;  /* 0x000000083b3c7210 */ /* 0x001fca0007f7e0ff */
[----:B------:R-:W-:-:S05]  /*4400*/  IMAD.X R61, R91, 0x1, R9, P3 ;  /* 0x000000015b3d7824 */ /* 0x000fca00018e0609 */
[----:B------:R4:W5:Y:S03]  /*4410*/  LDG.E.LTC128B.U16 R100, desc[UR36][R60.64] ;  /* 0x000000243c647981 */ /* 0x000966000c1e1520 */
.L_x_101:
[----:B------:R-:W-:Y:S05]  /*4420*/  BSYNC B1 ;  /* 0x0000000000017941 */ /* 0x000fea0003800000 */
.L_x_100:
[----:B0---45:R-:W-:Y:S01]  /*4430*/  IMAD.U32 R61, R100, 0x10000, RZ ;  /* 0x00010000643d7824 */ /* 0x031fe200078e00ff */
[----:B------:R-:W-:Y:S02]  /*4440*/  ISETP.GT.AND P3, PT, R10, 0x10, P0 ;  /* 0x000000100a00780c */ /* 0x000fe40000764270 */
[----:B------:R-:W-:Y:S01]  /*4450*/  IADD3 R108, P4, R105, R12, RZ ;  /* 0x0000000c696c7210 */ /* 0x000fe20007f9e0ff */
[----:B------:R-:W-:Y:S01]  /*4460*/  FMUL R58, R61, R122 ;  /* 0x0000007a3d3a7220 */ /* 0x000fe20000400000 */
        /* <DEDUP_REMOVED lines=8> */
[----:B------:R-:W-:Y:S01]  /*44f0*/  ISETP.GT.AND P2, PT, R10, 0x11, P0 ;  /* 0x000000110a00780c */ /* 0x000fe20000744270 */
[----:B----4-:R-:W-:-:S04]  /*4500*/  IMAD.U32 R63, R100, 0x10000, RZ ;  /* 0x00010000643f7824 */ /* 0x010fc800078e00ff */
[----:B------:R-:W-:Y:S01]  /*4510*/  FMUL R107, R63, R122 ;  /* 0x0000007a3f6b7220 */ /* 0x000fe20000400000 */
[----:B------:R-:W-:-:S03]  /*4520*/  LOP3.LUT R63, R93, 0x20, RZ, 0xfc, !PT ;  /* 0x000000205d3f7812 */ /* 0x000fc600078efcff */
[----:B------:R-:W-:Y:S01]  /*4530*/  FFMA R64, R64, R120, R107 ;  /* 0x0000007840407223 */ /* 0x000fe2000000006b */
[----:B------:R-:W-:Y:S02]  /*4540*/  LOP3.LUT R107, R11, 0x22, RZ, 0xfc, !PT ;  /* 0x000000220b6b7812 */ /* 0x000fe400078efcff */
[----:B------:R-:W-:Y:S02]  /*4550*/  IADD3 R112, P4, R63, R4, RZ ;  /* 0x000000043f707210 */ /* 0x000fe40007f9e0ff */
[----:B------:R-:W-:Y:S02]  /*4560*/  IADD3 R114, P5, R107, R6, RZ ;  /* 0x000000066b727210 */ /* 0x000fe40007fbe0ff */
[----:B------:R-:W-:Y:S01]  /*4570*/  F2FP.BF16.F32.PACK_AB R64, RZ, R64 ;  /* 0x00000040ff40723e */ /* 0x000fe200000010ff */
[----:B------:R-:W-:Y:S02]  /*4580*/  IMAD.X R113, R97, 0x1, R5, P4 ;  /* 0x0000000161717824 */ /* 0x000fe400020e0605 */
        /* <DEDUP_REMOVED lines=18> */
.L_x_103:
[----:B------:R-:W-:Y:S05]  /*46b0*/  BSYNC B1 ;  /* 0x0000000000017941 */ /* 0x000fea0003800000 */
.L_x_102:
        /* <DEDUP_REMOVED lines=13> */
.L_x_105:
[----:B------:R-:W-:Y:S05]  /*4790*/  BSYNC B1 ;  /* 0x0000000000017941 */ /* 0x000fea0003800000 */
.L_x_104:
        /* <DEDUP_REMOVED lines=40> */
.L_x_107:
[----:B------:R-:W-:Y:S05]  /*4a20*/  BSYNC B1 ;  /* 0x0000000000017941 */ /* 0x000fea0003800000 */
.L_x_106:
        /* <DEDUP_REMOVED lines=13> */
.L_x_109:
[----:B------:R-:W-:Y:S05]  /*4b00*/  BSYNC B1 ;  /* 0x0000000000017941 */ /* 0x000fea0003800000 */
.L_x_108:
        /* <DEDUP_REMOVED lines=18> */
[----:B-1-3--:R-:W-:Y:S02]  /*4c30*/  IADD3 R124, P4, R71, R4, RZ ;  /* 0x00000004477c7210 */ /* 0x00afe40007f9e0ff */
        /* <DEDUP_REMOVED lines=18> */
[----:B-1----:R-:W-:-:S05]  /*4d60*/  IADD3 R72, P2, R69, R8, RZ ;  /* 0x0000000845487210 */ /* 0x002fca0007f5e0ff */
[----:B------:R-:W-:-:S05]  /*4d70*/  IMAD.X R73, R91, 0x1, R9, P2 ;  /* 0x000000015b497824 */ /* 0x000fca00010e0609 */
[----:B------:R0:W5:Y:S03]  /*4d80*/  LDG.E.LTC128B.U16 R100, desc[UR36][R72.64] ;  /* 0x0000002448647981 */ /* 0x000166000c1e1520 */
.L_x_111:
[----:B------:R-:W-:Y:S05]  /*4d90*/  BSYNC B1 ;  /* 0x0000000000017941 */ /* 0x000fea0003800000 */
.L_x_110:
        /* <DEDUP_REMOVED lines=13> */
.L_x_113:
[----:B------:R-:W-:Y:S05]  /*4e70*/  BSYNC B1 ;  /* 0x0000000000017941 */ /* 0x000fea0003800000 */
.L_x_112:
        /* <DEDUP_REMOVED lines=11> */
[----:B------:R-:W3:Y:S01]  /*4f30*/  @P3 LDG.E.LTC128B.U16 R100, desc[UR36][R126.64] ;  /* 0x000000247e643981 */ /* 0x000ee2000c1e1520 */
[----:B------:R-:W-:Y:S01]  /*4f40*/  ISETP.GT.AND P2, PT, R10, 0x29, P0 ;  /* 0x000000290a00780c */ /* 0x000fe20000744270 */
[----:B---3--:R-:W-:-:S04]  /*4f50*/  IMAD.U32 R75, R100, 0x10000, RZ ;  /* 0x00010000644b7824 */ /* 0x008fc800078e00ff */
        /* <DEDUP_REMOVED lines=11> */
[----:B------:R-:W3:Y:S01]  /*5010*/  @P2 LDG.E.LTC128B.U16 R100, desc[UR36][R132.64] ;  /* 0x0000002484642981 */ /* 0x000ee2000c1e1520 */
[----:B------:R-:W-:Y:S01]  /*5020*/  ISETP.GT.AND P3, PT, R10, 0x28, P1 ;  /* 0x000000280a00780c */ /* 0x000fe20000f64270 */
[----:B------:R-:W-:Y:S01]  /*5030*/  BSSY B1, `(.L_x_114) ;  /* 0x000000d000017945 */ /* 0x000fe20003800000 */
[----:B---3--:R-:W-:-:S04]  /*5040*/  IMAD.U32 R121, R100, 0x10000, RZ ;  /* 0x0001000064797824 */ /* 0x008fc800078e00ff */
[----:B0-----:R-:W-:Y:S01]  /*5050*/  FMUL R58, R121, R122 ;  /* 0x0000007a793a7220 */ /* 0x001fe20000400000 */
        /* <DEDUP_REMOVED lines=10> */
.L_x_115:
[----:B------:R-:W-:Y:S05]  /*5100*/  BSYNC B1 ;  /* 0x0000000000017941 */ /* 0x000fea0003800000 */
.L_x_114:
        /* <DEDUP_REMOVED lines=13> */
.L_x_117:
[----:B------:R-:W-:Y:S05]  /*51e0*/  BSYNC B1 ;  /* 0x0000000000017941 */ /* 0x000fea0003800000 */
.L_x_116:
        /* <DEDUP_REMOVED lines=40> */
.L_x_119:
[----:B------:R-:W-:Y:S05]  /*5470*/  BSYNC B1 ;  /* 0x0000000000017941 */ /* 0x000fea0003800000 */
.L_x_118:
        /* <DEDUP_REMOVED lines=13> */
.L_x_121:
[----:B------:R-:W-:Y:S05]  /*5550*/  BSYNC B1 ;  /* 0x0000000000017941 */ /* 0x000fea0003800000 */
.L_x_120:
        /* <DEDUP_REMOVED lines=12> */
[----:B------:R-:W-:Y:S02]  /*5620*/  LOP3.LUT R127, R93, 0x70, RZ, 0xfc, !PT ;  /* 0x000000705d7f7812 */ /* 0x000fe400078efcff */
[----:B------:R-:W-:Y:S02]  /*5630*/  ISETP.GT.AND P0, PT, R10, 0x39, P0 ;  /* 0x000000390a00780c */ /* 0x000fe40000704270 */
[----:B------:R-:W-:-:S05]  /*5640*/  IADD3 R134, P2, R127, R4, RZ ;  /* 0x000000047f867210 */ /* 0x000fca0007f5e0ff */
[----:B------:R-:W-:Y:S02]  /*5650*/  IMAD.X R135, R97, 0x1, R5, P2 ;  /* 0x0000000161877824 */ /* 0x000fe400010e0605 */
[----:B---3--:R-:W-:-:S04]  /*5660*/  IMAD.U32 R83, R100, 0x10000, RZ ;  /* 0x0001000064537824 */ /* 0x008fc800078e00ff */
[----:B------:R-:W-:-:S04]  /*5670*/  FMUL R83, R83, R122 ;  /* 0x0000007a53537220 */ /* 0x000fc80000400000 */
[----:B------:R-:W-:Y:S01]  /*5680*/  FFMA R84, R84, R120, R83 ;  /* 0x0000007854547223 */ /* 0x000fe20000000053 */
[----:B------:R-:W-:-:S04]  /*5690*/  LOP3.LUT R83, R11, 0x72, RZ, 0xfc, !PT ;  /* 0x000000720b537812 */ /* 0x000fc800078efcff */
[----:B------:R-:W-:Y:S02]  /*56a0*/  IADD3 R136, P4, R83, R6, RZ ;  /* 0x0000000653887210 */ /* 0x000fe40007f9e0ff */
[----:B------:R-:W-:-:S03]  /*56b0*/  F2FP.BF16.F32.PACK_AB R84, RZ, R84 ;  /* 0x00000054ff54723e */ /* 0x000fc600000010ff */
[----:B------:R-:W-:Y:S02]  /*56c0*/  IMAD.X R137, R91, 0x1, R7, P4 ;  /* 0x000000015b897824 */ /* 0x000fe400020e0607 */
[----:B------:R0:W-:Y:S04]  /*56d0*/  @P3 STG.E.U16 desc[UR36][R134.64], R84 ;  /* 0x0000005486003986 */ /* 0x0001e8000c101524 */
[----:B------:R-:W3:Y:S01]  /*56e0*/  @P0 LDG.E.LTC128B.U16 R100, desc[UR36][R136.64] ;  /* 0x0000002488640981 */ /* 0x000ee2000c1e1520 */
[----:B------:R-:W-:Y:S01]  /*56f0*/  ISETP.GT.AND P2, PT, R10, 0x38, P1 ;  /* 0x000000380a00780c */ /* 0x000fe20000f44270 */
[----:B------:R-:W-:Y:S01]  /*5700*/  BSSY B1, `(.L_x_122) ;  /* 0x000000d000017945 */ /* 0x000fe20003800000 */
[----:B---3--:R-:W-:-:S04]  /*5710*/  IMAD.U32 R7, R100, 0x10000, RZ ;  /* 0x0001000064077824 */ /* 0x008fc800078e00ff */
        /* <DEDUP_REMOVED lines=8> */
[----:B0-----:R-:W-:-:S05]  /*57a0*/  IADD3 R4, P0, R81, R8, RZ ;  /* 0x0000000851047210 */ /* 0x001fca0007f1e0ff */
[----:B------:R-:W-:-:S05]  /*57b0*/  IMAD.X R5, R91, 0x1, R9, P0 ;  /* 0x000000015b057824 */ /* 0x000fca00000e0609 */
[----:B------:R1:W5:Y:S03]  /*57c0*/  LDG.E.LTC128B.U16 R100, desc[UR36][R4.64] ;  /* 0x0000002404647981 */ /* 0x000366000c1e1520 */
.L_x_123:
[----:B------:R-:W-:Y:S05]  /*57d0*/  BSYNC B1 ;  /* 0x0000000000017941 */ /* 0x000fea0003800000 */
.L_x_122:
[----:B01---5:R-:W-:Y:S01]  /*57e0*/  IMAD.U32 R5, R100, 0x10000, RZ ;  /* 0x0001000064057824 */ /* 0x023fe200078e00ff */
[----:B------:R-:W-:Y:S01]  /*57f0*/  IADD3 R4, P0, R127, R12, RZ ;  /* 0x0000000c7f047210 */ /* 0x000fe20007f1e0ff */
[----:B------:R-:W-:Y:S01]  /*5800*/  BSSY B1, `(.L_x_124) ;  /* 0x000000b000017945 */ /* 0x000fe20003800000 */
[----:B------:R-:W-:Y:S01]  /*5810*/  ISETP.GT.AND P1, PT, R10, 0x39, P1 ;  /* 0x000000390a00780c */ /* 0x000fe20000f24270 */
[----:B------:R-:W-:-:S04]  /*5820*/  FMUL R5, R5, R122 ;  /* 0x0000007a05057220 */ /* 0x000fc80000400000 */
[----:B------:R-:W-:-:S05]  /*5830*/  FFMA R5, R86, R120, R5 ;  /* 0x0000007856057223 */ /* 0x000fca0000000005 */
[----:B------:R-:W-:Y:S01]  /*5840*/  F2FP.BF16.F32.PACK_AB R6, RZ, R5 ;  /* 0x00000005ff06723e */ /* 0x000fe200000010ff */
[----:B------:R-:W-:Y:S01]  /*5850*/  IMAD.X R5, R97, 0x1, R13, P0 ;  /* 0x0000000161057824 */ /* 0x000fe200000e060d */
[----:B------:R-:W-:-:S04]  /*5860*/  IADD3 R8, P0, R83, R8, RZ ;  /* 0x0000000853087210 */ /* 0x000fc80007f1e0ff */
[----:B------:R0:W-:Y:S01]  /*5870*/  @P2 STG.E.U16 desc[UR36][R4.64], R6 ;  /* 0x0000000604002986 */ /* 0x0001e2000c101524 */
[----:B------:R-:W-:Y:S01]  /*5880*/  IMAD.X R9, R91, 0x1, R9, P0 ;  /* 0x000000015b097824 */ /* 0x000fe200000e0609 */
[----:B------:R-:W-:Y:S07]  /*5890*/  @!P1 BRA `(.L_x_125) ;  /* 0x0000000000049947 */ /* 0x000fee0003800000 */
[----:B------:R1:W5:Y:S02]  /*58a0*/  LDG.E.LTC128B.U16 R100, desc[UR36][R8.64] ;  /* 0x0000002408647981 */ /* 0x000364000c1e1520 */
.L_x_125:
[----:B------:R-:W-:Y:S05]  /*58b0*/  BSYNC B1 ;  /* 0x0000000000017941 */ /* 0x000fea0003800000 */
.L_x_124:
[----:B0----5:R-:W-:Y:S01]  /*58c0*/  IMAD.U32 R5, R100, 0x10000, RZ ;  /* 0x0001000064057824 */ /* 0x021fe200078e00ff */
[----:B------:R-:W-:Y:S01]  /*58d0*/  ISETP.GT.AND P0, PT, R3, 0x100, PT ;  /* 0x000001000300780c */ /* 0x000fe20003f04270 */
[----:B------:R-:W-:Y:S02]  /*58e0*/  BSSY B1, `(.L_x_126) ;  /* 0x000000c000017945 */ /* 0x000fe40003800000 */
[----:B------:R-:W-:Y:S01]  /*58f0*/  FMUL R4, R5, R122 ;  /* 0x0000007a05047220 */ /* 0x000fe20000400000 */
[----:B------:R-:W-:-:S03]  /*5900*/  ISETP.GT.AND P2, PT, R10, RZ, P0 ;  /* 0x000000ff0a00720c */ /* 0x000fc60000744270 */
        /* <DEDUP_REMOVED lines=9> */
.L_x_127:
[----:B------:R-:W-:Y:S05]  /*59a0*/  BSYNC B1 ;  /* 0x0000000000017941 */ /* 0x000fea0003800000 */
.L_x_126:
[----:B0--3-5:R-:W-:Y:S01]  /*59b0*/  IMAD.U32 R5, R100, 0x10000, RZ ;  /* 0x0001000064057824 */ /* 0x029fe200078e00ff */
        /* <DEDUP_REMOVED lines=12> */
.L_x_129:
[----:B------:R-:W-:Y:S05]  /*5a80*/  BSYNC B1 ;  /* 0x0000000000017941 */ /* 0x000fea0003800000 */
.L_x_128:
[----:B0--3-5:R-:W-:Y:S01]  /*5a90*/  IMAD.U32 R5, R100, 0x10000, RZ ;  /* 0x0001000064057824 */ /* 0x029fe200078e00ff */
        /* <DEDUP_REMOVED lines=13> */
.L_x_131:
[----:B------:R-:W-:Y:S05]  /*5b70*/  BSYNC B1 ;  /* 0x0000000000017941 */ /* 0x000fea0003800000 */
.L_x_130:
[----:B-----5:R-:W-:Y:S01]  /*5b80*/  IMAD.U32 R3, R100, 0x10000, RZ ;  /* 0x0001000064037824 */ /* 0x020fe200078e00ff */
[----:B0--3--:R-:W-:Y:S01]  /*5b90*/  IADD3 R4, P4, R88, R93, RZ ;  /* 0x0000005d58047210 */ /* 0x009fe20007f9e0ff */
[----:B------:R-:W-:Y:S01]  /*5ba0*/  BSSY B1, `(.L_x_132) ;  /* 0x000000b000017945 */ /* 0x000fe20003800000 */
[----:B------:R-:W-:Y:S01]  /*5bb0*/  ISETP.GT.AND P3, PT, R10, 0x1, P1 ;  /* 0x000000010a00780c */ /* 0x000fe20000f64270 */
[----:B------:R-:W-:Y:S02]  /*5bc0*/  FMUL R3, R3, R122 ;  /* 0x0000007a03037220 */ /* 0x000fe40000400000 */
[----:B------:R-:W-:Y:S02]  /*5bd0*/  IMAD.X R5, R89, 0x1, R97, P4 ;  /* 0x0000000159057824 */ /* 0x000fe400020e0661 */
[----:B------:R-:W-:-:S05]  /*5be0*/  FFMA R3, R26, R120, R3 ;  /* 0x000000781a037223 */ /* 0x000fca0000000003 */
[----:B------:R-:W-:-:S05]  /*5bf0*/  F2FP.BF16.F32.PACK_AB R3, RZ, R3 ;  /* 0x00000003ff03723e */ /* 0x000fca00000010ff */
[----:B------:R0:W-:Y:S01]  /*5c00*/  @P2 STG.E.U16 desc[UR36][R4.64], R3 ;  /* 0x0000000304002986 */ /* 0x0001e2000c101524 */
[----:B------:R-:W-:Y:S05]  /*5c10*/  @!P3 BRA `(.L_x_133) ;  /* 0x00000000000cb947 */ /* 0x000fea0003800000 */
[----:B0-----:R-:W-:-:S05]  /*5c20*/  IADD3 R4, P2, R56, R95, RZ ;  /* 0x0000005f38047210 */ /* 0x001fca0007f5e0ff */
[----:B------:R-:W-:-:S05]  /*5c30*/  IMAD.X R5, R57, 0x1, R91, P2 ;  /* 0x0000000139057824 */ /* 0x000fca00010e065b */
[----:B------:R3:W5:Y:S03]  /*5c40*/  LDG.E.LTC128B.U16 R100, desc[UR36][R4.64] ;  /* 0x0000002404647981 */ /* 0x000766000c1e1520 */
.L_x_133:
[----:B------:R-:W-:Y:S05]  /*5c50*/  BSYNC B1 ;  /* 0x0000000000017941 */ /* 0x000fea0003800000 */
.L_x_132:
[----:B0----5:R-:W-:Y:S01]  /*5c60*/  IMAD.U32 R3, R100, 0x10000, RZ ;  /* 0x0001000064037824 */ /* 0x021fe200078e00ff */
[----:B------:R-:W-:Y:S01]  /*5c70*/  ISETP.GT.AND P2, PT, R10, 0x8, P0 ;  /* 0x000000080a00780c */ /* 0x000fe20000744270 */
[----:B------:R-:W-:Y:S02]  /*5c80*/  BSSY B1, `(.L_x_134) ;  /* 0x000000b000017945 */ /* 0x000fe40003800000 */
[----:B---3--:R-:W-:-:S04]  /*5c90*/  FMUL R4, R3, R122 ;  /* 0x0000007a03047220 */ /* 0x008fc80000400000 */
        /* <DEDUP_REMOVED lines=9> */
.L_x_135:
[----:B------:R-:W-:Y:S05]  /*5d30*/  BSYNC B1 ;  /* 0x0000000000017941 */ /* 0x000fea0003800000 */
.L_x_134:
        /* <DEDUP_REMOVED lines=13> */
.L_x_137:
[----:B------:R-:W-:Y:S05]  /*5e10*/  BSYNC B1 ;  /* 0x0000000000017941 */ /* 0x000fea0003800000 */
.L_x_136:
        /* <DEDUP_REMOVED lines=13> */
.L_x_139:
[----:B------:R-:W-:Y:S05]  /*5ef0*/  BSYNC B1 ;  /* 0x0000000000017941 */ /* 0x000fea0003800000 */
.L_x_138:
        /* <DEDUP_REMOVED lines=13> */
.L_x_141:
[----:B------:R-:W-:Y:S05]  /*5fd0*/  BSYNC B1 ;  /* 0x0000000000017941 */ /* 0x000fea0003800000 */
.L_x_140:
        /* <DEDUP_REMOVED lines=13> */
.L_x_143:
[----:B------:R-:W-:Y:S05]  /*60b0*/  BSYNC B1 ;  /* 0x0000000000017941 */ /* 0x000fea0003800000 */
.L_x_142:
        /* <DEDUP_REMOVED lines=13> */
.L_x_145:
[----:B------:R-:W-:Y:S05]  /*6190*/  BSYNC B1 ;  /* 0x0000000000017941 */ /* 0x000fea0003800000 */
.L_x_144:
        /* <DEDUP_REMOVED lines=13> */
.L_x_147:
[----:B------:R-:W-:Y:S05]  /*6270*/  BSYNC B1 ;  /* 0x0000000000017941 */ /* 0x000fea0003800000 */
.L_x_146:
        /* <DEDUP_REMOVED lines=13> */
.L_x_149:
[----:B------:R-:W-:Y:S05]  /*6350*/  BSYNC B1 ;  /* 0x0000000000017941 */ /* 0x000fea0003800000 */
.L_x_148:
        /* <DEDUP_REMOVED lines=13> */
.L_x_151:
[----:B------:R-:W-:Y:S05]  /*6430*/  BSYNC B1 ;  /* 0x0000000000017941 */ /* 0x000fea0003800000 */
.L_x_150:
        /* <DEDUP_REMOVED lines=13> */
.L_x_153:
[----:B------:R-:W-:Y:S05]  /*6510*/  BSYNC B1 ;  /* 0x0000000000017941 */ /* 0x000fea0003800000 */
.L_x_152:
        /* <DEDUP_REMOVED lines=13> */
.L_x_155:
[----:B------:R-:W-:Y:S05]  /*65f0*/  BSYNC B1 ;  /* 0x0000000000017941 */ /* 0x000fea0003800000 */
.L_x_154:
        /* <DEDUP_REMOVED lines=13> */
.L_x_157:
[----:B------:R-:W-:Y:S05]  /*66d0*/  BSYNC B1 ;  /* 0x0000000000017941 */ /* 0x000fea0003800000 */
.L_x_156:
        /* <DEDUP_REMOVED lines=13> */
.L_x_159:
[----:B------:R-:W-:Y:S05]  /*67b0*/  BSYNC B1 ;  /* 0x0000000000017941 */ /* 0x000fea0003800000 */
.L_x_158:
        /* <DEDUP_REMOVED lines=13> */
.L_x_161:
[----:B------:R-:W-:Y:S05]  /*6890*/  BSYNC B1 ;  /* 0x0000000000017941 */ /* 0x000fea0003800000 */
.L_x_160:
        /* <DEDUP_REMOVED lines=13> */
.L_x_163:
[----:B------:R-:W-:Y:S05]  /*6970*/  BSYNC B1 ;  /* 0x0000000000017941 */ /* 0x000fea0003800000 */
.L_x_162:
        /* <DEDUP_REMOVED lines=13> */
.L_x_165:
[----:B------:R-:W-:Y:S05]  /*6a50*/  BSYNC B1 ;  /* 0x0000000000017941 */ /* 0x000fea0003800000 */
.L_x_164:
        /* <DEDUP_REMOVED lines=13> */
.L_x_167:
[----:B------:R-:W-:Y:S05]  /*6b30*/  BSYNC B1 ;  /* 0x0000000000017941 */ /* 0x000fea0003800000 */
.L_x_166:
        /* <DEDUP_REMOVED lines=13> */
.L_x_169:
[----:B------:R-:W-:Y:S05]  /*6c10*/  BSYNC B1 ;  /* 0x0000000000017941 */ /* 0x000fea0003800000 */
.L_x_168:
        /* <DEDUP_REMOVED lines=13> */
.L_x_171:
[----:B------:R-:W-:Y:S05]  /*6cf0*/  BSYNC B1 ;  /* 0x0000000000017941 */ /* 0x000fea0003800000 */
.L_x_170:
        /* <DEDUP_REMOVED lines=13> */
.L_x_173:
[----:B------:R-:W-:Y:S05]  /*6dd0*/  BSYNC B1 ;  /* 0x0000000000017941 */ /* 0x000fea0003800000 */
.L_x_172:
        /* <DEDUP_REMOVED lines=13> */
.L_x_175:
[----:B------:R-:W-:Y:S05]  /*6eb0*/  BSYNC B1 ;  /* 0x0000000000017941 */ /* 0x000fea0003800000 */
.L_x_174:
        /* <DEDUP_REMOVED lines=13> */
.L_x_177:
[----:B------:R-:W-:Y:S05]  /*6f90*/  BSYNC B1 ;  /* 0x0000000000017941 */ /* 0x000fea0003800000 */
.L_x_176:
        /* <DEDUP_REMOVED lines=13> */
.L_x_179:
[----:B------:R-:W-:Y:S05]  /*7070*/  BSYNC B1 ;  /* 0x0000000000017941 */ /* 0x000fea0003800000 */
.L_x_178:
        /* <DEDUP_REMOVED lines=13> */
.L_x_181:
[----:B------:R-:W-:Y:S05]  /*7150*/  BSYNC B1 ;  /* 0x0000000000017941 */ /* 0x000fea0003800000 */
.L_x_180:
        /* <DEDUP_REMOVED lines=13> */
.L_x_183:
[----:B------:R-:W-:Y:S05]  /*7230*/  BSYNC B1 ;  /* 0x0000000000017941 */ /* 0x000fea0003800000 */
.L_x_182:
[----:B-----5:R-:W-:Y:S01]  /*7240*/  IMAD.U32 R3, R100, 0x10000, RZ ;  /* 0x0001000064037824 */ /* 0x020fe200078e00ff */
[----:B0--3--:R-:W-:Y:S01]  /*7250*/  IADD3 R4, P3, R127, R20, RZ ;  /* 0x000000147f047210 */ /* 0x009fe20007f7e0ff */
[----:B------:R-:W-:Y:S01]  /*7260*/  BSSY B1, `(.L_x_184) ;  /* 0x000000b000017945 */ /* 0x000fe20003800000 */
[----:B------:R-:W-:Y:S01]  /*7270*/  ISETP.GT.AND P0, PT, R10, 0x39, P0 ;  /* 0x000000390a00780c */ /* 0x000fe20000704270 */
[----:B------:R-:W-:Y:S02]  /*7280*/  FMUL R3, R3, R122 ;  /* 0x0000007a03037220 */ /* 0x000fe40000400000 */
[----:B------:R-:W-:Y:S01]  /*7290*/  IMAD.X R5, R21, 0x1, R97, P3 ;  /* 0x0000000115057824 */ /* 0x000fe200018e0661 */
[----:B-1----:R-:W-:Y:S01]  /*72a0*/  IADD3 R8, P3, R83, R14, RZ ;  /* 0x0000000e53087210 */ /* 0x002fe20007f7e0ff */
[----:B------:R-:W-:-:S04]  /*72b0*/  FFMA R3, R52, R120, R3 ;  /* 0x0000007834037223 */ /* 0x000fc80000000003 */
[----:B------:R-:W-:Y:S01]  /*72c0*/  IMAD.X R9, R15, 0x1, R91, P3 ;  /* 0x000000010f097824 */ /* 0x000fe200018e065b */
[----:B------:R-:W-:-:S05]  /*72d0*/  F2FP.BF16.F32.PACK_AB R3, RZ, R3 ;  /* 0x00000003ff03723e */ /* 0x000fca00000010ff */
[----:B------:R0:W-:Y:S01]  /*72e0*/  @P2 STG.E.U16 desc[UR36][R4.64], R3 ;  /* 0x0000000304002986 */ /* 0x0001e2000c101524 */
[----:B------:R-:W-:Y:S05]  /*72f0*/  @!P0 BRA `(.L_x_185) ;  /* 0x0000000000048947 */ /* 0x000fea0003800000 */
[----:B------:R1:W5:Y:S02]  /*7300*/  LDG.E.LTC128B.U16 R100, desc[UR36][R8.64] ;  /* 0x0000002408647981 */ /* 0x000364000c1e1520 */
.L_x_185:
[----:B------:R-:W-:Y:S05]  /*7310*/  BSYNC B1 ;  /* 0x0000000000017941 */ /* 0x000fea0003800000 */
.L_x_184:
[----:B0----5:R-:W-:Y:S01]  /*7320*/  IMAD.U32 R3, R100, 0x10000, RZ ;  /* 0x0001000064037824 */ /* 0x021fe200078e00ff */
[----:B------:R-:W-:Y:S01]  /*7330*/  ISETP.GT.AND P3, PT, R10, 0x38, P1 ;  /* 0x000000380a00780c */ /* 0x000fe20000f64270 */
[----:B------:R-:W-:Y:S02]  /*7340*/  BSSY B1, `(.L_x_186) ;  /* 0x000000b000017945 */ /* 0x000fe40003800000 */
[----:B------:R-:W-:-:S04]  /*7350*/  FMUL R4, R3, R122 ;  /* 0x0000007a03047220 */ /* 0x000fc80000400000 */
        /* <DEDUP_REMOVED lines=9> */
.L_x_187:
[----:B------:R-:W-:Y:S05]  /*73f0*/  BSYNC B1 ;  /* 0x0000000000017941 */ /* 0x000fea0003800000 */
.L_x_186:
        /* <DEDUP_REMOVED lines=13> */
.L_x_189:
[----:B------:R-:W-:Y:S05]  /*74d0*/  BSYNC B1 ;  /* 0x0000000000017941 */ /* 0x000fea0003800000 */
.L_x_188:
[----:B------:R-:W-:Y:S05]  /*74e0*/  @!P1 BRA `(.L_x_190) ;  /* 0x0000002400309947 */ /* 0x000fea0003800000 */
[----:B0----5:R-:W-:-:S04]  /*74f0*/  IMAD.U32 R3, R100, 0x10000, RZ ;  /* 0x0001000064037824 */ /* 0x021fc800078e00ff */
[----:B------:R-:W-:-:S04]  /*7500*/  FMUL R4, R3, R122 ;  /* 0x0000007a03047220 */ /* 0x000fc80000400000 */
[----:B------:R-:W-:Y:S01]  /*7510*/  FFMA R55, R55, R120, R4 ;  /* 0x0000007837377223 */ /* 0x000fe20000000004 */
[----:B------:R-:W-:-:S04]  /*7520*/  IADD3 R4, P0, R7, R88, RZ ;  /* 0x0000005807047210 */ /* 0x000fc80007f1e0ff */
[----:B------:R-:W-:Y:S01]  /*7530*/  F2FP.BF16.F32.PACK_AB R55, RZ, R55 ;  /* 0x00000037ff37723e */ /* 0x000fe200000010ff */
[----:B------:R-:W-:-:S05]  /*7540*/  IMAD.X R5, R89, 0x1, R97, P0 ;  /* 0x0000000159057824 */ /* 0x000fca00000e0661 */
[----:B------:R3:W-:Y:S01]  /*7550*/  STG.E.U16 desc[UR36][R4.64], R55 ;  /* 0x0000003704007986 */ /* 0x0007e2000c101524 */
[----:B------:R-:W-:Y:S05]  /*7560*/  BRA `(.L_x_190) ;  /* 0x0000002400107947 */ /* 0x000fea0003800000 */
.L_x_33:
[----:B------:R-:W-:Y:S01]  /*7570*/  ULDC.64 UR4, c[0x0][0x5c0] ;  /* 0x0001700000047ab9 */ /* 0x000fe20000000a00 */
[-C--:B------:R-:W-:Y:S01]  /*7580*/  FMUL R88, R88, R120.reuse ;  /* 0x0000007858587220 */ /* 0x080fe20000400000 */
[----:B------:R-:W-:Y:S01]  /*7590*/  ISETP.GT.AND P3, PT, R10, 0x1, P1 ;  /* 0x000000010a00780c */ /* 0x000fe20000f64270 */
[-C--:B------:R-:W-:Y:S01]  /*75a0*/  FMUL R89, R89, R120.reuse ;  /* 0x0000007859597220 */ /* 0x080fe20000400000 */
[----:B------:R-:W-:Y:S01]  /*75b0*/  LEA R4, P0, R132, UR4, 0x1 ;  /* 0x0000000484047c11 */ /* 0x000fe2000f8008ff */
[----:B------:R-:W-:Y:S01]  /*75c0*/  FMUL R90, R90, R120 ;  /* 0x000000785a5a7220 */ /* 0x000fe20000400000 */
[----:B------:R-:W-:Y:S01]  /*75d0*/  F2FP.BF16.F32.PACK_AB R88, RZ, R88 ;  /* 0x00000058ff58723e */ /* 0x000fe200000010ff */
[-C--:B------:R-:W-:Y:S01]  /*75e0*/  FMUL R91, R91, R120.reuse ;  /* 0x000000785b5b7220 */ /* 0x080fe20000400000 */
[----:B------:R-:W-:Y:S01]  /*75f0*/  LEA.HI.X R5, R132, UR5, R123, 0x1, P0 ;  /* 0x0000000584057c11 */ /* 0x000fe200080f0c7b */
[-C--:B------:R-:W-:Y:S01]  /*7600*/  FMUL R92, R92, R120.reuse ;  /* 0x000000785c5c7220 */ /* 0x080fe20000400000 */
[----:B------:R-:W-:Y:S01]  /*7610*/  ISETP.GT.AND P0, PT, R3, 0x8, PT ;  /* 0x000000080300780c */ /* 0x000fe20003f04270 */
[-C--:B------:R-:W-:Y:S01]  /*7620*/  FMUL R93, R93, R120.reuse ;  /* 0x000000785d5d7220 */ /* 0x080fe20000400000 */
[----:B------:R-:W-:Y:S01]  /*7630*/  F2FP.BF16.F32.PACK_AB R89, RZ, R89 ;  /* 0x00000059ff59723e */ /* 0x000fe200000010ff */
[----:B------:R-:W-:Y:S01]  /*7640*/  @P2 STG.E.U16 desc[UR36][R4.64], R88 ;  /* 0x0000005804002986 */ /* 0x000fe2000c101524 */
[----:B------:R-:W-:Y:S01]  /*7650*/  ISETP.GT.AND P2, PT, R10, RZ, P0 ;  /* 0x000000ff0a00720c */ /* 0x000fe20000744270 */
[----:B------:R-:W-:Y:S01]  /*7660*/  FMUL R94, R94, R120 ;  /* 0x000000785e5e7220 */ /* 0x000fe20000400000 */
[C---:B------:R-:W-:Y:S01]  /*7670*/  SHF.L.U64.HI R7, R20.reuse, 0x4, R21 ;  /* 0x0000000414077819 */ /* 0x040fe20000010215 */
[----:B------:R-:W-:Y:S01]  /*7680*/  @P3 STG.E.U16 desc[UR36][R4.64+0x2], R89 ;  /* 0x0000025904003986 */ /* 0x000fe2000c101524 */
[----:B------:R-:W-:Y:S01]  /*7690*/  LEA R12, P3, R20, R4, 0x4 ;  /* 0x00000004140c7211 */ /* 0x000fe200078620ff */
[-C--:B------:R-:W-:Y:S01]  /*76a0*/  FMUL R95, R95, R120.reuse ;  /* 0x000000785f5f7220 */ /* 0x080fe20000400000 */
[----:B------:R-:W-:Y:S01]  /*76b0*/  ISETP.GT.AND P5, PT, R10, 0x1, P0 ;  /* 0x000000010a00780c */ /* 0x000fe200007a4270 */
[----:B------:R-:W-:Y:S01]  /*76c0*/  FMUL R96, R96, R120 ;  /* 0x0000007860607220 */ /* 0x000fe20000400000 */
[----:B------:R-:W-:Y:S01]  /*76d0*/  F2FP.BF16.F32.PACK_AB R90, RZ, R90 ;  /* 0x0000005aff5a723e */ /* 0x000fe200000010ff */
[----:B------:R-:W-:Y:S01]  /*76e0*/  IMAD.X R13, R7, 0x1, R5, P3 ;  /* 0x00000001070d7824 */ /* 0x000fe200018e0605 */
[C---:B------:R-:W-:Y:S01]  /*76f0*/  ISETP.GT.AND P4, PT, R10.reuse, 0x8, P1 ;  /* 0x000000080a00780c */ /* 0x040fe20000f84270 */
[-C--:B------:R-:W-:Y:S01]  /*7700*/  FMUL R97, R97, R120.reuse ;  /* 0x0000007861617220 */ /* 0x080fe20000400000 */
[----:B------:R-:W-:Y:S01]  /*7710*/  ISETP.GT.AND P3, PT, R10, 0x9, P1 ;  /* 0x000000090a00780c */ /* 0x000fe20000f64270 */
[-C--:B------:R-:W-:Y:S01]  /*7720*/  FMUL R98, R98, R120.reuse ;  /* 0x0000007862627220 */ /* 0x080fe20000400000 */
[----:B------:R-:W-:Y:S01]  /*7730*/  @P2 STG.E.U16 desc[UR36][R12.64], R90 ;  /* 0x0000005a0c002986 */ /* 0x000fe2000c101524 */
[----:B------:R-:W-:Y:S01]  /*7740*/  ISETP.GT.AND P2, PT, R10, 0x8, P0 ;  /* 0x000000080a00780c */ /* 0x000fe20000744270 */
[-C--:B------:R-:W-:Y:S01]  /*7750*/  FMUL R99, R99, R120.reuse ;  /* 0x0000007863637220 */ /* 0x080fe20000400000 */
[----:B------:R-:W-:Y:S01]  /*7760*/  F2FP.BF16.F32.PACK_AB R91, RZ, R91 ;  /* 0x0000005bff5b723e */ /* 0x000fe200000010ff */
[----:B------:R-:W-:Y:S01]  /*7770*/  FMUL R100, R100, R120 ;  /* 0x0000007864647220 */ /* 0x000fe20000400000 */
[--C-:B------:R-:W-:Y:S01]  /*7780*/  @P5 IMAD.MOV.U32 R6, RZ, RZ, R12.reuse ;  /* 0x000000ffff065224 */ /* 0x100fe200078e000c */
[----:B------:R-:W-:Y:S01]  /*7790*/  F2FP.BF16.F32.PACK_AB R92, RZ, R92 ;  /* 0x0000005cff5c723e */ /* 0x000fe200000010ff */
[--C-:B------:R-:W-:Y:S01]  /*77a0*/  @P5 IMAD.MOV.U32 R7, RZ, RZ, R13.reuse ;  /* 0x000000ffff075224 */ /* 0x100fe200078e000d */
[----:B------:R-:W-:Y:S01]  /*77b0*/  F2FP.BF16.F32.PACK_AB R93, RZ, R93 ;  /* 0x0000005dff5d723e */ /* 0x000fe200000010ff */
[----:B------:R-:W-:Y:S01]  /*77c0*/  FMUL R101, R101, R120 ;  /* 0x0000007865657220 */ /* 0x000fe20000400000 */
[----:B------:R-:W-:Y:S01]  /*77d0*/  F2FP.BF16.F32.PACK_AB R94, RZ, R94 ;  /* 0x0000005eff5e723e */ /* 0x000fe200000010ff */
[-C--:B------:R-:W-:Y:S01]  /*77e0*/  FMUL R102, R102, R120.reuse ;  /* 0x0000007866667220 */ /* 0x080fe20000400000 */
[----:B------:R0:W-:Y:S01]  /*77f0*/  @P5 STG.E.U16 desc[UR36][R6.64+0x2], R91 ;  /* 0x0000025b06005986 */ /* 0x0001e2000c101524 */
[C---:B------:R-:W-:Y:S01]  /*7800*/  ISETP.GT.AND P5, PT, R10.reuse, 0x9, P0 ;  /* 0x000000090a00780c */ /* 0x040fe200007a4270 */
[-C--:B------:R-:W-:Y:S01]  /*7810*/  FMUL R103, R103, R120.reuse ;  /* 0x0000007867677220 */ /* 0x080fe20000400000 */
[----:B------:R-:W-:Y:S01]  /*7820*/  F2FP.BF16.F32.PACK_AB R95, RZ, R95 ;  /* 0x0000005fff5f723e */ /* 0x000fe200000010ff */
[----:B------:R-:W-:Y:S01]  /*7830*/  @P4 STG.E.U16 desc[UR36][R4.64+0x10], R92 ;  /* 0x0000105c04004986 */ /* 0x000fe2000c101524 */
[----:B------:R-:W-:Y:S01]  /*7840*/  ISETP.GT.AND P4, PT, R10, 0x10, P1 ;  /* 0x000000100a00780c */ /* 0x000fe20000f84270 */
[----:B------:R-:W-:Y:S01]  /*7850*/  FMUL R104, R104, R120 ;  /* 0x0000007868687220 */ /* 0x000fe20000400000 */
[----:B------:R-:W-:Y:S01]  /*7860*/  F2FP.BF16.F32.PACK_AB R96, RZ, R96 ;  /* 0x00000060ff60723e */ /* 0x000fe200000010ff */
[----:B------:R-:W-:Y:S01]  /*7870*/  @P3 STG.E.U16 desc[UR36][R4.64+0x12], R93 ;  /* 0x0000125d04003986 */ /* 0x000fe2000c101524 */
[----:B------:R-:W-:Y:S01]  /*7880*/  ISETP.GT.AND P3, PT, R10, 0x11, P1 ;  /* 0x000000110a00780c */ /* 0x000fe20000f64270 */
[----:B------:R-:W-:Y:S01]  /*7890*/  FMUL R105, R105, R120 ;  /* 0x0000007869697220 */ /* 0x000fe20000400000 */
[----:B------:R-:W-:Y:S01]  /*78a0*/  F2FP.BF16.F32.PACK_AB R97, RZ, R97 ;  /* 0x00000061ff61723e */ /* 0x000fe200000010ff */
[--C-:B0-----:R-:W-:Y:S01]  /*78b0*/  @P2 IMAD.MOV.U32 R6, RZ, RZ, R12.reuse ;  /* 0x000000ffff062224 */ /* 0x101fe200078e000c */
[----:B------:R-:W-:Y:S01]  /*78c0*/  F2FP.BF16.F32.PACK_AB R98, RZ, R98 ;  /* 0x00000062ff62723e */ /* 0x000fe200000010ff */
[--C-:B------:R-:W-:Y:S01]  /*78d0*/  @P2 IMAD.MOV.U32 R7, RZ, RZ, R13.reuse ;  /* 0x000000ffff072224 */ /* 0x100fe200078e000d */
[----:B------:R-:W-:Y:S01]  /*78e0*/  F2FP.BF16.F32.PACK_AB R99, RZ, R99 ;  /* 0x00000063ff63723e */ /* 0x000fe200000010ff */
[----:B------:R-:W-:Y:S01]  /*78f0*/  FMUL R106, R106, R120 ;  /* 0x000000786a6a7220 */ /* 0x000fe20000400000 */
[----:B------:R-:W-:Y:S01]  /*7900*/  F2FP.BF16.F32.PACK_AB R100, RZ, R100 ;  /* 0x00000064ff64723e */ /* 0x000fe200000010ff */
[-C--:B------:R-:W-:Y:S01]  /*7910*/  FMUL R107, R107, R120.reuse ;  /* 0x000000786b6b7220 */ /* 0x080fe20000400000 */
[----:B------:R0:W-:Y:S01]  /*7920*/  @P2 STG.E.U16 desc[UR36][R6.64+0x10], R94 ;  /* 0x0000105e06002986 */ /* 0x0001e2000c101524 */
[----:B------:R-:W-:Y:S01]  /*7930*/  ISETP.GT.AND P2, PT, R10, 0x10, P0 ;  /* 0x000000100a00780c */ /* 0x000fe20000744270 */
[-C--:B------:R-:W-:Y:S01]  /*7940*/  FMUL R108, R108, R120.reuse ;  /* 0x000000786c6c7220 */ /* 0x080fe20000400000 */
[----:B------:R-:W-:Y:S01]  /*7950*/  F2FP.BF16.F32.PACK_AB R101, RZ, R101 ;  /* 0x00000065ff65723e */ /* 0x000fe200000010ff */
[----:B------:R-:W-:Y:S01]  /*7960*/  FMUL R109, R109, R120 ;  /* 0x000000786d6d7220 */ /* 0x000fe20000400000 */
[----:B------:R-:W-:Y:S01]  /*7970*/  F2FP.BF16.F32.PACK_AB R102, RZ, R102 ;  /* 0x00000066ff66723e */ /* 0x000fe200000010ff */
[-C--:B------:R-:W-:Y:S01]  /*7980*/  FMUL R110, R110, R120.reuse ;  /* 0x000000786e6e7220 */ /* 0x080fe20000400000 */
[----:B------:R-:W-:Y:S01]  /*7990*/  F2FP.BF16.F32.PACK_AB R103, RZ, R103 ;  /* 0x00000067ff67723e */ /* 0x000fe200000010ff */
[----:B------:R-:W-:Y:S01]  /*79a0*/  FMUL R111, R111, R120 ;  /* 0x000000786f6f7220 */ /* 0x000fe20000400000 */
[----:B------:R-:W-:Y:S01]  /*79b0*/  F2FP.BF16.F32.PACK_AB R104, RZ, R104 ;  /* 0x00000068ff68723e */ /* 0x000fe200000010ff */
        /* <DEDUP_REMOVED lines=23> */
[----:B------:R-:W-:Y:S01]  /*7b30*/  @P2 IMAD.MOV.U32 R7, RZ, RZ, R13 ;  /* 0x000000ffff072224 */ /* 0x000fe200078e000d */
[----:B------:R-:W-:Y:S01]  /*7b40*/  F2FP.BF16.F32.PACK_AB R113, RZ, R113 ;  /* 0x00000071ff71723e */ /* 0x000fe200000010ff */
[----:B------:R-:W-:Y:S01]  /*7b50*/  FMUL R118, R118, R120 ;  /* 0x0000007876767220 */ /* 0x000fe20000400000 */
[----:B------:R-:W-:Y:S01]  /*7b60*/  F2FP.BF16.F32.PACK_AB R114, RZ, R114 ;  /* 0x00000072ff72723e */ /* 0x000fe200000010ff */
[-C--:B------:R-:W-:Y:S01]  /*7b70*/  FMUL R119, R119, R120.reuse ;  /* 0x0000007877777220 */ /* 0x080fe20000400000 */
[----:B------:R0:W-:Y:S01]  /*7b80*/  @P2 STG.E.U16 desc[UR36][R6.64+0x20], R98 ;  /* 0x0000206206002986 */ /* 0x0001e2000c101524 */
[----:B------:R-:W-:Y:S01]  /*7b90*/  ISETP.GT.AND P2, PT, R10, 0x18, P0 ;  /* 0x000000180a00780c */ /* 0x000fe20000744270 */
[----:B------:R-:W-:Y:S01]  /*7ba0*/  IMAD.SHL.U32 R11, R20, 0x100, RZ ;  /* 0x00000100140b7824 */ /* 0x000fe200078e00ff */
        /* <DEDUP_REMOVED lines=9> */
[----:B0-----:R-:W-:Y:S01]  /*7c40*/  @P5 IMAD.MOV.U32 R6, RZ, RZ, R12 ;  /* 0x000000ffff065224 */ /* 0x001fe200078e000c */
[----:B------:R-:W-:Y:S01]  /*7c50*/  SHF.L.U64.HI R21, R20, 0x8, R21 ;  /* 0x0000000814157819 */ /* 0x000fe20000010215 */
[----:B------:R-:W-:Y:S01]  /*7c60*/  @P5 IMAD.MOV.U32 R7, RZ, RZ, R13 ;  /* 0x000000ffff075224 */ /* 0x000fe200078e000d */
[----:B------:R-:W-:Y:S01]  /*7c70*/  F2FP.BF16.F32.PACK_AB R56, RZ, R56 ;  /* 0x00000038ff38723e */ /* 0x000fe200000010ff */
[-C--:B------:R-:W-:Y:S01]  /*7c80*/  FMUL R59, R59, R120.reuse ;  /* 0x000000783b3b7220 */ /* 0x080fe20000400000 */
[----:B------:R-:W-:Y:S01]  /*7c90*/  LOP3.LUT R15, R11, 0x2, RZ, 0xfc, !PT ;  /* 0x000000020b0f7812 */ /* 0x000fe200078efcff */
[-C--:B------:R-:W-:Y:S01]  /*7ca0*/  FMUL R63, R63, R120.reuse ;  /* 0x000000783f3f7220 */ /* 0x080fe20000400000 */
[----:B------:R0:W-:Y:S01]  /*7cb0*/  @P5 STG.E.U16 desc[UR36][R6.64+0x22], R99 ;  /* 0x0000226306005986 */ /* 0x0001e2000c101524 */
[----:B------:R-:W-:Y:S01]  /*7cc0*/  ISETP.GT.AND P5, PT, R10, 0x20, P1 ;  /* 0x000000200a00780c */ /* 0x000fe20000fa4270 */
[-C--:B------:R-:W-:Y:S01]  /*7cd0*/  FMUL R62, R62, R120.reuse ;  /* 0x000000783e3e7220 */ /* 0x080fe20000400000 */
[----:B------:R-:W-:Y:S01]  /*7ce0*/  PRMT R14, R56, 0x7610, R14 ;  /* 0x00007610380e7816 */ /* 0x000fe2000000000e */
[----:B------:R-:W-:Y:S01]  /*7cf0*/  @P3 STG.E.U16 desc[UR36][R4.64+0x30], R100 ;  /* 0x0000306404003986 */ /* 0x000fe2000c101524 */
[C---:B------:R-:W-:Y:S01]  /*7d00*/  ISETP.GT.AND P3, PT, R10.reuse, 0x19, P0 ;  /* 0x000000190a00780c */ /* 0x040fe20000764270 */
[----:B------:R-:W-:Y:S01]  /*7d10*/  FMUL R65, R65, R120 ;  /* 0x0000007841417220 */ /* 0x000fe20000400000 */
[----:B------:R-:W-:Y:S01]  /*7d20*/  F2FP.BF16.F32.PACK_AB R58, RZ, R58 ;  /* 0x0000003aff3a723e */ /* 0x000fe200000010ff */
[----:B------:R-:W-:Y:S01]  /*7d30*/  @P4 STG.E.U16 desc[UR36][R4.64+0x32], R101 ;  /* 0x0000326504004986 */ /* 0x000fe2000c101524 */
[----:B------:R-:W-:Y:S01]  /*7d40*/  ISETP.GT.AND P4, PT, R10, 0x21, P1 ;  /* 0x000000210a00780c */ /* 0x000fe20000f84270 */
[----:B------:R-:W-:Y:S01]  /*7d50*/  FMUL R66, R66, R120 ;  /* 0x0000007842427220 */ /* 0x000fe20000400000 */
[----:B------:R-:W-:Y:S01]  /*7d60*/  PRMT R89, R58, 0x7610, R89 ;  /* 0x000076103a597816 */ /* 0x000fe20000000059 */
[--C-:B0-----:R-:W-:Y:S01]  /*7d70*/  @P2 IMAD.MOV.U32 R6, RZ, RZ, R12.reuse ;  /* 0x000000ffff062224 */ /* 0x101fe200078e000c */
[----:B------:R-:W-:Y:S01]  /*7d80*/  F2FP.BF16.F32.PACK_AB R58, RZ, R60 ;  /* 0x0000003cff3a723e */ /* 0x000fe200000010ff */
[--C-:B------:R-:W-:Y:S01]  /*7d90*/  @P2 IMAD.MOV.U32 R7, RZ, RZ, R13.reuse ;  /* 0x000000ffff072224 */ /* 0x100fe200078e000d */
[----:B------:R-:W-:Y:S01]  /*7da0*/  F2FP.BF16.F32.PACK_AB R20, RZ, R59 ;  /* 0x0000003bff14723e */ /* 0x000fe200000010ff */
[-C--:B------:R-:W-:Y:S01]  /*7db0*/  FMUL R67, R67, R120.reuse ;  /* 0x0000007843437220 */ /* 0x080fe20000400000 */
[----:B------:R-:W-:Y:S01]  /*7dc0*/  LOP3.LUT R59, R11, 0x10, RZ, 0xfc, !PT ;  /* 0x000000100b3b7812 */ /* 0x000fe200078efcff */
[-C--:B------:R-:W-:Y:S01]  /*7dd0*/  FMUL R68, R68, R120.reuse ;  /* 0x0000007844447220 */ /* 0x080fe20000400000 */
[----:B------:R0:W-:Y:S01]  /*7de0*/  @P2 STG.E.U16 desc[UR36][R6.64+0x30], R102 ;  /* 0x0000306606002986 */ /* 0x0001e2000c101524 */
[----:B------:R-:W-:Y:S01]  /*7df0*/  ISETP.GT.AND P2, PT, R10, 0x20, P0 ;  /* 0x000000200a00780c */ /* 0x000fe20000744270 */
[-C--:B------:R-:W-:Y:S01]  /*7e00*/  FMUL R72, R72, R120.reuse ;  /* 0x0000007848487220 */ /* 0x080fe20000400000 */
[----:B------:R-:W-:Y:S01]  /*7e10*/  F2FP.BF16.F32.PACK_AB R63, RZ, R63 ;  /* 0x0000003fff3f723e */ /* 0x000fe200000010ff */
[----:B------:R-:W-:Y:S01]  /*7e20*/  FMUL R70, R70, R120 ;  /* 0x0000007846467220 */ /* 0x000fe20000400000 */
[----:B------:R-:W-:Y:S01]  /*7e30*/  F2FP.BF16.F32.PACK_AB R62, RZ, R62 ;  /* 0x0000003eff3e723e */ /* 0x000fe200000010ff */
[----:B------:R-:W-:Y:S01]  /*7e40*/  FMUL R71, R71, R120 ;  /* 0x0000007847477220 */ /* 0x000fe20000400000 */
[----:B------:R-:W-:Y:S01]  /*7e50*/  F2FP.BF16.F32.PACK_AB R66, RZ, R66 ;  /* 0x00000042ff42723e */ /* 0x000fe200000010ff */
[-C--:B------:R-:W-:Y:S01]  /*7e60*/  FMUL R75, R75, R120.reuse ;  /* 0x000000784b4b7220 */ /* 0x080fe20000400000 */
[----:B------:R-:W-:Y:S01]  /*7e70*/  F2FP.BF16.F32.PACK_AB R67, RZ, R67 ;  /* 0x00000043ff43723e */ /* 0x000fe200000010ff */
[----:B------:R-:W-:Y:S01]  /*7e80*/  FMUL R74, R74, R120 ;  /* 0x000000784a4a7220 */ /* 0x000fe20000400000 */
[----:B------:R-:W-:Y:S01]  /*7e90*/  F2FP.BF16.F32.PACK_AB R70, RZ, R70 ;  /* 0x00000046ff46723e */ /* 0x000fe200000010ff */
[--C-:B0-----:R-:W-:Y:S01]  /*7ea0*/  @P3 IMAD.MOV.U32 R6, RZ, RZ, R12.reuse ;  /* 0x000000ffff063224 */ /* 0x101fe200078e000c */
[----:B------:R-:W-:Y:S01]  /*7eb0*/  F2FP.BF16.F32.PACK_AB R75, RZ, R75 ;  /* 0x0000004bff4b723e */ /* 0x000fe200000010ff */
[----:B------:R-:W-:Y:S01]  /*7ec0*/  @P3 IMAD.MOV.U32 R7, RZ, RZ, R13 ;  /* 0x000000ffff073224 */ /* 0x000fe200078e000d */
[----:B------:R-:W-:Y:S01]  /*7ed0*/  F2FP.BF16.F32.PACK_AB R74, RZ, R74 ;  /* 0x0000004aff4a723e */ /* 0x000fe200000010ff */
[-C--:B------:R-:W-:Y:S01]  /*7ee0*/  FMUL R77, R77, R120.reuse ;  /* 0x000000784d4d7220 */ /* 0x080fe20000400000 */
[-C--:B------:R-:W-:Y:S01]  /*7ef0*/  FMUL R78, R78, R120.reuse ;  /* 0x000000784e4e7220 */ /* 0x080fe20000400000 */
[-C--:B------:R-:W-:Y:S01]  /*7f00*/  FMUL R79, R79, R120.reuse ;  /* 0x000000784f4f7220 */ /* 0x080fe20000400000 */
[----:B------:R0:W-:Y:S01]  /*7f10*/  @P3 STG.E.U16 desc[UR36][R6.64+0x32], R103 ;  /* 0x0000326706003986 */ /* 0x0001e2000c101524 */
[----:B------:R-:W-:Y:S01]  /*7f20*/  ISETP.GT.AND P3, PT, R10, 0x21, P0 ;  /* 0x000000210a00780c */ /* 0x000fe20000764270 */
[----:B------:R-:W-:Y:S01]  /*7f30*/  FMUL R80, R80, R120 ;  /* 0x0000007850507220 */ /* 0x000fe20000400000 */
[----:B------:R-:W-:Y:S01]  /*7f40*/  F2FP.BF16.F32.PACK_AB R78, RZ, R78 ;  /* 0x0000004eff4e723e */ /* 0x000fe200000010ff */
[----:B------:R-:W-:Y:S01]  /*7f50*/  @P5 STG.E.U16 desc[UR36][R4.64+0x40], R104 ;  /* 0x0000406804005986 */ /* 0x000fe2000c101524 */
[----:B------:R-:W-:Y:S01]  /*7f60*/  ISETP.GT.AND P5, PT, R10, 0x28, P1 ;  /* 0x000000280a00780c */ /* 0x000fe20000fa4270 */
[-C--:B------:R-:W-:Y:S01]  /*7f70*/  FMUL R82, R82, R120.reuse ;  /* 0x0000007852527220 */ /* 0x080fe20000400000 */
[----:B------:R-:W-:Y:S01]  /*7f80*/  F2FP.BF16.F32.PACK_AB R79, RZ, R79 ;  /* 0x0000004fff4f723e */ /* 0x000fe200000010ff */
[----:B------:R-:W-:Y:S01]  /*7f90*/  @P4 STG.E.U16 desc[UR36][R4.64+0x42], R105 ;  /* 0x0000426904004986 */ /* 0x000fe2000c101524 */
[----:B------:R-:W-:Y:S01]  /*7fa0*/  ISETP.GT.AND P4, PT, R10, 0x29, P1 ;  /* 0x000000290a00780c */ /* 0x000fe20000f84270 */
[-C--:B------:R-:W-:Y:S01]  /*7fb0*/  FMUL R84, R84, R120.reuse ;  /* 0x0000007854547220 */ /* 0x080fe20000400000 */
[----:B------:R-:W-:Y:S01]  /*7fc0*/  FMUL R85, R85, R120 ;  /* 0x0000007855557220 */ /* 0x000fe20000400000 */
[----:B0-----:R-:W-:-:S02]  /*7fd0*/  @P2 IMAD.MOV.U32 R6, RZ, RZ, R12 ;  /* 0x000000ffff062224 */ /* 0x001fc400078e000c */
[----:B------:R-:W-:Y:S01]  /*7fe0*/  FMUL R86, R86, R120 ;  /* 0x0000007856567220 */ /* 0x000fe20000400000 */
[--C-:B------:R-:W-:Y:S01]  /*7ff0*/  @P2 IMAD.MOV.U32 R7, RZ, RZ, R13.reuse ;  /* 0x000000ffff072224 */ /* 0x100fe200078e000d */
[----:B------:R-:W-:Y:S01]  /*8000*/  F2FP.BF16.F32.PACK_AB R84, RZ, R84 ;  /* 0x00000054ff54723e */ /* 0x000fe200000010ff */
[-C--:B------:R-:W-:Y:S01]  /*8010*/  FMUL R87, R87, R120.reuse ;  /* 0x0000007857577220 */ /* 0x080fe20000400000 */
[----:B------:R-:W-:Y:S01]  /*8020*/  F2FP.BF16.F32.PACK_AB R85, RZ, R85 ;  /* 0x00000055ff55723e */ /* 0x000fe200000010ff */
[-C--:B------:R-:W-:Y:S01]  /*8030*/  FMUL R30, R30, R120.reuse ;  /* 0x000000781e1e7220 */ /* 0x080fe20000400000 */
[----:B------:R0:W-:Y:S01]  /*8040*/  @P2 STG.E.U16 desc[UR36][R6.64+0x40], R106 ;  /* 0x0000406a06002986 */ /* 0x0001e2000c101524 */
[----:B------:R-:W-:Y:S01]  /*8050*/  ISETP.GT.AND P2, PT, R10, 0x28, P0 ;  /* 0x000000280a00780c */ /* 0x000fe20000744270 */
[----:B------:R-:W-:Y:S01]  /*8060*/  FMUL R31, R31, R120 ;  /* 0x000000781f1f7220 */ /* 0x000fe20000400000 */
[----:B------:R-:W-:Y:S01]  /*8070*/  F2FP.BF16.F32.PACK_AB R86, RZ, R86 ;  /* 0x00000056ff56723e */ /* 0x000fe200000010ff */
        /* <DEDUP_REMOVED lines=19> */
[----:B------:R-:W-:Y:S01]  /*81b0*/  @P5 STG.E.U16 desc[UR36][R4.64+0x50], R108 ;  /* 0x0000506c04005986 */ /* 0x000fe2000c101524 */
[C---:B------:R-:W-:Y:S01]  /*81c0*/  ISETP.GT.AND P5, PT, R10.reuse, 0x30, P1 ;  /* 0x000000300a00780c */ /* 0x040fe20000fa4270 */
[-C--:B------:R-:W-:Y:S01]  /*81d0*/  FMUL R39, R39, R120.reuse ;  /* 0x0000007827277220 */ /* 0x080fe20000400000 */
[----:B------:R-:W-:Y:S01]  /*81e0*/  F2FP.BF16.F32.PACK_AB R37, RZ, R37 ;  /* 0x00000025ff25723e */ /* 0x000fe200000010ff */
[----:B------:R-:W-:Y:S01]  /*81f0*/  @P4 STG.E.U16 desc[UR36][R4.64+0x52], R109 ;  /* 0x0000526d04004986 */ /* 0x000fe2000c101524 */
[----:B------:R-:W-:Y:S01]  /*8200*/  ISETP.GT.AND P4, PT, R10, 0x31, P1 ;  /* 0x000000310a00780c */ /* 0x000fe20000f84270 */
[----:B------:R-:W-:Y:S01]  /*8210*/  FMUL R40, R40, R120 ;  /* 0x0000007828287220 */ /* 0x000fe20000400000 */
[----:B------:R-:W-:Y:S01]  /*8220*/  F2FP.BF16.F32.PACK_AB R38, RZ, R38 ;  /* 0x00000026ff26723e */ /* 0x000fe200000010ff */
[----:B0-----:R-:W-:-:S02]  /*8230*/  @P2 IMAD.MOV.U32 R6, RZ, RZ, R12 ;  /* 0x000000ffff062224 */ /* 0x001fc400078e000c */
[-C--:B------:R-:W-:Y:S01]  /*8240*/  FMUL R41, R41, R120.reuse ;  /* 0x0000007829297220 */ /* 0x080fe20000400000 */
        /* <DEDUP_REMOVED lines=22> */
[----:B------:R-:W-:Y:S01]  /*83b0*/  FMUL R50, R50, R120 ;  /* 0x0000007832327220 */ /* 0x000fe20000400000 */
[----:B------:R-:W-:Y:S01]  /*83c0*/  F2FP.BF16.F32.PACK_AB R48, RZ, R48 ;  /* 0x00000030ff30723e */ /* 0x000fe200000010ff */
[----:B------:R0:W-:Y:S01]  /*83d0*/  @P3 STG.E.U16 desc[UR36][R6.64+0x52], R111 ;  /* 0x0000526f06003986 */ /* 0x0001e2000c101524 */
[----:B------:R-:W-:Y:S01]  /*83e0*/  ISETP.GT.AND P3, PT, R10, 0x31, P0 ;  /* 0x000000310a00780c */ /* 0x000fe20000764270 */
[----:B------:R-:W-:Y:S01]  /*83f0*/  FMUL R51, R51, R120 ;  /* 0x0000007833337220 */ /* 0x000fe20000400000 */
[----:B------:R-:W-:Y:S01]  /*8400*/  F2FP.BF16.F32.PACK_AB R49, RZ, R49 ;  /* 0x00000031ff31723e */ /* 0x000fe200000010ff */
[----:B------:R-:W-:Y:S01]  /*8410*/  @P5 STG.E.U16 desc[UR36][R4.64+0x60], R112 ;  /* 0x0000607004005986 */ /* 0x000fe2000c101524 */
[----:B------:R-:W-:Y:S01]  /*8420*/  IADD3 R60, P5, R15, R12, RZ ;  /* 0x0000000c0f3c7210 */ /* 0x000fe20007fbe0ff */
[----:B------:R-:W-:Y:S01]  /*8430*/  FMUL R52, R52, R120 ;  /* 0x0000007834347220 */ /* 0x000fe20000400000 */
[----:B------:R-:W-:Y:S01]  /*8440*/  F2FP.BF16.F32.PACK_AB R50, RZ, R50 ;  /* 0x00000032ff32723e */ /* 0x000fe200000010ff */
[----:B------:R-:W-:Y:S01]  /*8450*/  @P4 STG.E.U16 desc[UR36][R4.64+0x62], R113 ;  /* 0x0000627104004986 */ /* 0x000fe2000c101524 */
[C---:B------:R-:W-:Y:S01]  /*8460*/  ISETP.GT.AND P4, PT, R10.reuse, 0x38, P1 ;  /* 0x000000380a00780c */ /* 0x040fe20000f84270 */
[----:B------:R-:W-:Y:S01]  /*8470*/  FMUL R53, R53, R120 ;  /* 0x0000007835357220 */ /* 0x000fe20000400000 */
[----:B------:R-:W-:Y:S01]  /*8480*/  ISETP.GT.AND P1, PT, R10, 0x39, P1 ;  /* 0x000000390a00780c */ /* 0x000fe20000f24270 */
[----:B0-----:R-:W-:-:S02]  /*8490*/  @P2 IMAD.MOV.U32 R6, RZ, RZ, R12 ;  /* 0x000000ffff062224 */ /* 0x001fc400078e000c */
[-C--:B------:R-:W-:Y:S01]  /*84a0*/  FMUL R54, R54, R120.reuse ;  /* 0x0000007836367220 */ /* 0x080fe20000400000 */
[----:B------:R-:W-:Y:S02]  /*84b0*/  @P2 IMAD.MOV.U32 R7, RZ, RZ, R13 ;  /* 0x000000ffff072224 */ /* 0x000fe400078e000d */
[----:B------:R-:W-:Y:S01]  /*84c0*/  FMUL R55, R55, R120 ;  /* 0x0000007837377220 */ /* 0x000fe20000400000 */
[----:B------:R-:W-:Y:S02]  /*84d0*/  F2FP.BF16.F32.PACK_AB R51, RZ, R51 ;  /* 0x00000033ff33723e */ /* 0x000fe400000010ff */
[----:B------:R-:W-:Y:S01]  /*84e0*/  F2FP.BF16.F32.PACK_AB R52, RZ, R52 ;  /* 0x00000034ff34723e */ /* 0x000fe200000010ff */
[----:B------:R0:W-:Y:S01]  /*84f0*/  @P2 STG.E.U16 desc[UR36][R6.64+0x60], R114 ;  /* 0x0000607206002986 */ /* 0x0001e2000c101524 */
[C---:B------:R-:W-:Y:S02]  /*8500*/  ISETP.GT.AND P2, PT, R10.reuse, 0x38, P0 ;  /* 0x000000380a00780c */ /* 0x040fe40000744270 */
[----:B------:R-:W-:-:S02]  /*8510*/  ISETP.GT.AND P0, PT, R10, 0x39, P0 ;  /* 0x000000390a00780c */ /* 0x000fc40000704270 */
[----:B------:R-:W-:Y:S02]  /*8520*/  F2FP.BF16.F32.PACK_AB R53, RZ, R53 ;  /* 0x00000035ff35723e */ /* 0x000fe400000010ff */
[----:B------:R-:W-:Y:S02]  /*8530*/  F2FP.BF16.F32.PACK_AB R54, RZ, R54 ;  /* 0x00000036ff36723e */ /* 0x000fe400000010ff */
[----:B------:R-:W-:Y:S01]  /*8540*/  F2FP.BF16.F32.PACK_AB R55, RZ, R55 ;  /* 0x00000037ff37723e */ /* 0x000fe200000010ff */
[--C-:B0-----:R-:W-:Y:S02]  /*8550*/  @P3 IMAD.MOV.U32 R6, RZ, RZ, R12.reuse ;  /* 0x000000ffff063224 */ /* 0x101fe400078e000c */
[--C-:B------:R-:W-:Y:S02]  /*8560*/  @P3 IMAD.MOV.U32 R7, RZ, RZ, R13.reuse ;  /* 0x000000ffff073224 */ /* 0x100fe400078e000d */
[----:B------:R-:W-:Y:S02]  /*8570*/  @P2 IMAD.MOV.U32 R8, RZ, RZ, R12 ;  /* 0x000000ffff082224 */ /* 0x000fe400078e000c */
[----:B------:R-:W-:Y:S01]  /*8580*/  @P2 IMAD.MOV.U32 R9, RZ, RZ, R13 ;  /* 0x000000ffff092224 */ /* 0x000fe200078e000d */
[----:B------:R-:W-:Y:S01]  /*8590*/  @P3 STG.E.U16 desc[UR36][R6.64+0x62], R115 ;  /* 0x0000627306003986 */ /* 0x000fe2000c101524 */
[----:B------:R-:W-:-:S03]  /*85a0*/  ISETP.GT.AND P3, PT, R3, 0x80, PT ;  /* 0x000000800300780c */ /* 0x000fc60003f64270 */
[----:B------:R-:W-:Y:S01]  /*85b0*/  @P4 STG.E.U16 desc[UR36][R4.64+0x70], R116 ;  /* 0x0000707404004986 */ /* 0x000fe2000c101524 */
[----:B------:R-:W-:-:S03]  /*85c0*/  IADD3 R56, P4, R15, R4, RZ ;  /* 0x000000040f387210 */ /* 0x000fc60007f9e0ff */
[----:B------:R-:W-:Y:S01]  /*85d0*/  @P1 STG.E.U16 desc[UR36][R4.64+0x72], R117 ;  /* 0x0000727504001986 */ /* 0x000fe2000c101524 */
[----:B------:R-:W-:-:S03]  /*85e0*/  ISETP.GT.AND P1, PT, R10, RZ, P3 ;  /* 0x000000ff0a00720c */ /* 0x000fc60001f24270 */
[----:B------:R0:W-:Y:S01]  /*85f0*/  @P2 STG.E.U16 desc[UR36][R8.64+0x70], R118 ;  /* 0x0000707608002986 */ /* 0x0001e2000c101524 */
[----:B------:R-:W-:Y:S01]  /*8600*/  ISETP.GT.AND P2, PT, R3, 0x88, PT ;  /* 0x000000880300780c */ /* 0x000fe20003f44270 */
[----:B0-----:R-:W-:Y:S02]  /*8610*/  @P0 IMAD.MOV.U32 R8, RZ, RZ, R12 ;  /* 0x000000ffff080224 */ /* 0x001fe400078e000c */
[----:B------:R-:W-:-:S05]  /*8620*/  @P0 IMAD.MOV.U32 R9, RZ, RZ, R13 ;  /* 0x000000ffff090224 */ /* 0x000fca00078e000d */
[----:B------:R0:W-:Y:S01]  /*8630*/  @P0 STG.E.U16 desc[UR36][R8.64+0x72], R119 ;  /* 0x0000727708000986 */ /* 0x0001e2000c101524 */
[----:B------:R-:W-:-:S05]  /*8640*/  IADD3 R6, P0, R11, R4, RZ ;  /* 0x000000040b067210 */ /* 0x000fca0007f1e0ff */
[----:B------:R-:W-:Y:S01]  /*8650*/  IMAD.X R7, R21, 0x1, R5, P0 ;  /* 0x0000000115077824 */ /* 0x000fe200000e0605 */
[----:B------:R-:W-:-:S04]  /*8660*/  ISETP.GT.AND P0, PT, R10, 0x1, P3 ;  /* 0x000000010a00780c */ /* 0x000fc80001f04270 */
[----:B------:R1:W-:Y:S01]  /*8670*/  @P1 STG.E.U16 desc[UR36][R6.64], R14 ;  /* 0x0000000e06001986 */ /* 0x0003e2000c101524 */
[----:B0-----:R-:W-:Y:S01]  /*8680*/  F2FP.BF16.F32.PACK_AB R9, RZ, R57 ;  /* 0x00000039ff09723e */ /* 0x001fe200000010ff */
[----:B------:R-:W-:Y:S01]  /*8690*/  IMAD.X R57, R21, 0x1, R5, P4 ;  /* 0x0000000115397824 */ /* 0x000fe200020e0605 */
[----:B------:R-:W-:Y:S02]  /*86a0*/  ISETP.GT.AND P1, PT, R10, RZ, P2 ;  /* 0x000000ff0a00720c */ /* 0x000fe40001724270 */
[----:B------:R-:W-:Y:S02]  /*86b0*/  IADD3 R8, P4, R11, R12, RZ ;  /* 0x0000000c0b087210 */ /* 0x000fe40007f9e0ff */
[----:B------:R-:W-:-:S03]  /*86c0*/  PRMT R88, R9, 0x7610, R88 ;  /* 0x0000761009587816 */ /* 0x000fc60000000058 */
[--C-:B------:R-:W-:Y:S01]  /*86d0*/  IMAD.X R9, R21, 0x1, R13.reuse, P4 ;  /* 0x0000000115097824 */ /* 0x100fe200020e060d */
[C---:B------:R-:W-:Y:S01]  /*86e0*/  ISETP.GT.AND P4, PT, R10.reuse, 0x1, P2 ;  /* 0x000000010a00780c */ /* 0x040fe20001784270 */
[----:B------:R0:W-:Y:S01]  /*86f0*/  @P0 STG.E.U16 desc[UR36][R56.64], R88 ;  /* 0x0000005838000986 */ /* 0x0001e2000c101524 */
[----:B-1----:R-:W-:Y:S01]  /*8700*/  FMUL R14, R61, R120 ;  /* 0x000000783d0e7220 */ /* 0x002fe20000400000 */
[----:B------:R-:W-:Y:S01]  /*8710*/  IMAD.X R61, R21, 0x1, R13, P5 ;  /* 0x00000001153d7824 */ /* 0x000fe200028e060d */
[C---:B------:R-:W-:Y:S01]  /*8720*/  ISETP.GT.AND P0, PT, R10.reuse, 0x9, P3 ;  /* 0x000000090a00780c */ /* 0x040fe20001f04270 */
[----:B------:R1:W-:Y:S01]  /*8730*/  @P1 STG.E.U16 desc[UR36][R8.64], R89 ;  /* 0x0000005908001986 */ /* 0x0003e2000c101524 */
[----:B------:R-:W-:Y:S02]  /*8740*/  ISETP.GT.AND P1, PT, R10, 0x8, P3 ;  /* 0x000000080a00780c */ /* 0x000fe40001f24270 */
[----:B------:R-:W-:Y:S02]  /*8750*/  F2FP.BF16.F32.PACK_AB R14, RZ, R14 ;  /* 0x0000000eff0e723e */ /* 0x000fe400000010ff */
[----:B0-----:R-:W-:-:S03]  /*8760*/  LOP3.LUT R57, R11, 0x12, RZ, 0xfc, !PT ;  /* 0x000000120b397812 */ /* 0x001fc600078efcff */
[----:B------:R0:W-:Y:S01]  /*8770*/  @P4 STG.E.U16 desc[UR36][R60.64], R20 ;  /* 0x000000143c004986 */ /* 0x0001e2000c101524 */
[-C--:B------:R-:W-:Y:S02]  /*8780*/  IADD3 R88, P5, R59, R4.reuse, RZ ;  /* 0x000000043b587210 */ /* 0x080fe40007fbe0ff */
[----:B------:R-:W-:Y:S02]  /*8790*/  IADD3 R90, P4, R57, R4, RZ ;  /* 0x00000004395a7210 */ /* 0x000fe40007f9e0ff */
[----:B------:R-:W-:Y:S01]  /*87a0*/  PRMT R56, R63, 0x7610, R56 ;  /* 0x000076103f387816 */ /* 0x000fe20000000038 */
[--C-:B-1----:R-:W-:Y:S01]  /*87b0*/  IMAD.X R89, R21, 0x1, R5.reuse, P5 ;  /* 0x0000000115597824 */ /* 0x102fe200028e0605 */
[----:B------:R-:W-:Y:S01]  /*87c0*/  LOP3.LUT R63, R11, 0x20, RZ, 0xfc, !PT ;  /* 0x000000200b3f7812 */ /* 0x000fe200078efcff */
[----:B------:R-:W-:Y:S01]  /*87d0*/  IMAD.X R91, R21, 0x1, R5, P4 ;  /* 0x00000001155b7824 */ /* 0x000fe200020e0605 */
[----:B------:R-:W-:Y:S02]  /*87e0*/  IADD3 R92, P4, R59, R12, RZ ;  /* 0x0000000c3b5c7210 */ /* 0x000fe40007f9e0ff */
[----:B------:R1:W-:Y:S01]  /*87f0*/  @P1 STG.E.U16 desc[UR36][R88.64], R58 ;  /* 0x0000003a58001986 */ /* 0x0003e2000c101524 */
[C---:B------:R-:W-:Y:S01]  /*8800*/  ISETP.GT.AND P1, PT, R10.reuse, 0x8, P2 ;  /* 0x000000080a00780c */ /* 0x040fe20001724270 */
[----:B0-----:R-:W-:Y:S01]  /*8810*/  FMUL R60, R29, R120 ;  /* 0x000000781d3c7220 */ /* 0x001fe20000400000 */
[----:B------:R-:W-:Y:S01]  /*8820*/  IMAD.X R93, R21, 0x1, R13, P4 ;  /* 0x00000001155d7824 */ /* 0x000fe200020e060d */
[----:B------:R0:W-:Y:S01]  /*8830*/  @P0 STG.E.U16 desc[UR36][R90.64], R14 ;  /* 0x0000000e5a000986 */ /* 0x0001e2000c101524 */
[----:B------:R-:W-:-:S02]  /*8840*/  ISETP.GT.AND P0, PT, R10, 0x9, P2 ;  /* 0x000000090a00780c */ /* 0x000fc40001704270 */
[----:B------:R-:W-:Y:S02]  /*8850*/  LOP3.LUT R61, R11, 0x22, RZ, 0xfc, !PT ;  /* 0x000000220b3d7812 */ /* 0x000fe400078efcff */
[----:B------:R-:W-:Y:S02]  /*8860*/  F2FP.BF16.F32.PACK_AB R20, RZ, R65 ;  /* 0x00000041ff14723e */ /* 0x000fe400000010ff */
[----:B------:R-:W-:Y:S02]  /*8870*/  F2FP.BF16.F32.PACK_AB R60, RZ, R60 ;  /* 0x0000003cff3c723e */ /* 0x000fe400000010ff */
[----:B-1----:R-:W-:Y:S01]  /*8880*/  IADD3 R88, P5, R57, R12, RZ ;  /* 0x0000000c39587210 */ /* 0x002fe20007fbe0ff */
[----:B------:R-:W-:Y:S01]  /*8890*/  @P1 STG.E.U16 desc[UR36][R92.64], R62 ;  /* 0x0000003e5c001986 */ /* 0x000fe2000c101524 */
[----:B------:R-:W-:Y:S01]  /*88a0*/  ISETP.GT.AND P1, PT, R10, 0x10, P3 ;  /* 0x000000100a00780c */ /* 0x000fe20001f24270 */
[----:B0-----:R-:W-:Y:S01]  /*88b0*/  FMUL R14, R64, R120 ;  /* 0x00000078400e7220 */ /* 0x001fe20000400000 */
[-C--:B------:R-:W-:Y:S01]  /*88c0*/  IADD3 R64, P4, R63, R4.reuse, RZ ;  /* 0x000000043f407210 */ /* 0x080fe20007f9e0ff */
[----:B------:R-:W-:Y:S01]  /*88d0*/  IMAD.X R89, R21, 0x1, R13, P5 ;  /* 0x0000000115597824 */ /* 0x000fe200028e060d */
[----:B------:R-:W-:-:S02]  /*88e0*/  IADD3 R90, P5, R61, R4, RZ ;  /* 0x000000043d5a7210 */ /* 0x000fc40007fbe0ff */
[----:B------:R-:W-:Y:S01]  /*88f0*/  F2FP.BF16.F32.PACK_AB R14, RZ, R14 ;  /* 0x0000000eff0e723e */ /* 0x000fe200000010ff */
[C-C-:B------:R-:W-:Y:S01]  /*8900*/  IMAD.X R65, R21.reuse, 0x1, R5.reuse, P4 ;  /* 0x0000000115417824 */ /* 0x140fe200020e0605 */
[----:B------:R0:W-:Y:S01]  /*8910*/  @P0 STG.E.U16 desc[UR36][R88.64], R56 ;  /* 0x0000003858000986 */ /* 0x0001e2000c101524 */
[C---:B------:R-:W-:Y:S01]  /*8920*/  ISETP.GT.AND P0, PT, R10.reuse, 0x11, P3 ;  /* 0x000000110a00780c */ /* 0x040fe20001f04270 */
[----:B------:R-:W-:Y:S01]  /*8930*/  IMAD.X R91, R21, 0x1, R5, P5 ;  /* 0x00000001155b7824 */ /* 0x000fe200028e0605 */
[C---:B------:R-:W-:Y:S02]  /*8940*/  ISETP.GT.AND P4, PT, R10.reuse, 0x10, P2 ;  /* 0x000000100a00780c */ /* 0x040fe40001784270 */
[----:B------:R1:W-:Y:S01]  /*8950*/  @P1 STG.E.U16 desc[UR36][R64.64], R14 ;  /* 0x0000000e40001986 */ /* 0x0003e2000c101524 */
[----:B------:R-:W-:Y:S02]  /*8960*/  ISETP.GT.AND P1, PT, R10, 0x11, P2 ;  /* 0x000000110a00780c */ /* 0x000fe40001724270 */
[----:B0-----:R-:W-:-:S06]  /*8970*/  IADD3 R88, P5, R63, R12, RZ ;  /* 0x0000000c3f587210 */ /* 0x001fcc0007fbe0ff */
[----:B------:R0:W-:Y:S01]  /*8980*/  @P0 STG.E.U16 desc[UR36][R90.64], R20 ;  /* 0x000000145a000986 */ /* 0x0001e2000c101524 */
[----:B------:R-:W-:Y:S01]  /*8990*/  ISETP.GT.AND P0, PT, R10, 0x18, P3 ;  /* 0x000000180a00780c */ /* 0x000fe20001f04270 */
[--C-:B------:R-:W-:Y:S01]  /*89a0*/  IMAD.X R89, R21, 0x1, R13.reuse, P5 ;  /* 0x0000000115597824 */ /* 0x100fe200028e060d */
[----:B-1----:R-:W-:Y:S01]  /*89b0*/  LOP3.LUT R65, R11, 0x30, RZ, 0xfc, !PT ;  /* 0x000000300b417812 */ /* 0x002fe200078efcff */
[----:B------:R-:W-:Y:S01]  /*89c0*/  FMUL R14, R69, R120 ;  /* 0x00000078450e7220 */ /* 0x000fe20000400000 */
[----:B------:R-:W-:Y:S02]  /*89d0*/  IADD3 R92, P5, R61, R12, RZ ;  /* 0x0000000c3d5c7210 */ /* 0x000fe40007fbe0ff */
[----:B------:R1:W-:Y:S01]  /*89e0*/  @P4 STG.E.U16 desc[UR36][R88.64], R66 ;  /* 0x0000004258004986 */ /* 0x0003e2000c101524 */
[----:B------:R-:W-:Y:S02]  /*89f0*/  PRMT R56, R67, 0x7610, R56 ;  /* 0x0000761043387816 */ /* 0x000fe40000000038 */
[----:B------:R-:W-:Y:S01]  /*8a00*/  LOP3.LUT R67, R11, 0x32, RZ, 0xfc, !PT ;  /* 0x000000320b437812 */ /* 0x000fe200078efcff */
[----:B------:R-:W-:Y:S01]  /*8a10*/  IMAD.X R93, R21, 0x1, R13, P5 ;  /* 0x00000001155d7824 */ /* 0x000fe200028e060d */
[----:B0-----:R-:W-:-:S02]  /*8a20*/  F2FP.BF16.F32.PACK_AB R20, RZ, R68 ;  /* 0x00000044ff14723e */ /* 0x001fc400000010ff */
[-C--:B------:R-:W-:Y:S02]  /*8a30*/  IADD3 R68, P4, R65, R4.reuse, RZ ;  /* 0x0000000441447210 */ /* 0x080fe40007f9e0ff */
[----:B------:R0:W-:Y:S01]  /*8a40*/  @P1 STG.E.U16 desc[UR36][R92.64], R56 ;  /* 0x000000385c001986 */ /* 0x0001e2000c101524 */
[----:B------:R-:W-:Y:S02]  /*8a50*/  ISETP.GT.AND P1, PT, R10, 0x19, P3 ;  /* 0x000000190a00780c */ /* 0x000fe40001f24270 */
[--C-:B------:R-:W-:Y:S01]  /*8a60*/  IMAD.X R69, R21, 0x1, R5.reuse, P4 ;  /* 0x0000000115457824 */ /* 0x100fe200020e0605 */
[----:B-1----:R-:W-:Y:S02]  /*8a70*/  IADD3 R88, P4, R67, R4, RZ ;  /* 0x0000000443587210 */ /* 0x002fe40007f9e0ff */
[----:B------:R-:W-:Y:S02]  /*8a80*/  F2FP.BF16.F32.PACK_AB R14, RZ, R14 ;  /* 0x0000000eff0e723e */ /* 0x000fe400000010ff */
[----:B------:R1:W-:Y:S01]  /*8a90*/  @P0 STG.E.U16 desc[UR36][R68.64], R20 ;  /* 0x0000001444000986 */ /* 0x0003e2000c101524 */
[----:B------:R-:W-:Y:S01]  /*8aa0*/  IMAD.X R89, R21, 0x1, R5, P4 ;  /* 0x0000000115597824 */ /* 0x000fe200020e0605 */
[----:B------:R-:W-:-:S02]  /*8ab0*/  IADD3 R90, P4, R65, R12, RZ ;  /* 0x0000000c415a7210 */ /* 0x000fc40007f9e0ff */
[----:B------:R-:W-:Y:S02]  /*8ac0*/  ISETP.GT.AND P0, PT, R10, 0x18, P2 ;  /* 0x000000180a00780c */ /* 0x000fe40001704270 */
[----:B------:R-:W-:Y:S01]  /*8ad0*/  PRMT R58, R14, 0x7610, R58 ;  /* 0x000076100e3a7816 */ /* 0x000fe2000000003a */
[----:B------:R-:W-:Y:S01]  /*8ae0*/  IMAD.X R91, R21, 0x1, R13, P4 ;  /* 0x00000001155b7824 */ /* 0x000fe200020e060d */
[----:B------:R-:W-:Y:S01]  /*8af0*/  ISETP.GT.AND P4, PT, R10, 0x19, P2 ;  /* 0x000000190a00780c */ /* 0x000fe20001784270 */
[----:B------:R-:W-:Y:S01]  /*8b00*/  FMUL R14, R73, R120 ;  /* 0x00000078490e7220 */ /* 0x000fe20000400000 */
[----:B0-----:R-:W-:Y:S01]  /*8b10*/  F2FP.BF16.F32.PACK_AB R56, RZ, R72 ;  /* 0x00000048ff38723e */ /* 0x001fe200000010ff */
[----:B------:R0:W-:Y:S01]  /*8b20*/  @P1 STG.E.U16 desc[UR36][R88.64], R58 ;  /* 0x0000003a58001986 */ /* 0x0001e2000c101524 */
[----:B------:R-:W-:Y:S02]  /*8b30*/  IADD3 R72, P5, R67, R12, RZ ;  /* 0x0000000c43487210 */ /* 0x000fe40007fbe0ff */
[----:B-1----:R-:W-:-:S02]  /*8b40*/  F2FP.BF16.F32.PACK_AB R20, RZ, R71 ;  /* 0x00000047ff14723e */ /* 0x002fc400000010ff */
[----:B------:R-:W-:Y:S01]  /*8b50*/  LOP3.LUT R71, R11, 0x40, RZ, 0xfc, !PT ;  /* 0x000000400b477812 */ /* 0x000fe200078efcff */
[----:B------:R-:W-:Y:S01]  /*8b60*/  IMAD.X R73, R21, 0x1, R13, P5 ;  /* 0x0000000115497824 */ /* 0x000fe200028e060d */
[C---:B------:R-:W-:Y:S01]  /*8b70*/  ISETP.GT.AND P1, PT, R10.reuse, 0x20, P3 ;  /* 0x000000200a00780c */ /* 0x040fe20001f24270 */
[----:B------:R1:W-:Y:S01]  /*8b80*/  @P0 STG.E.U16 desc[UR36][R90.64], R70 ;  /* 0x000000465a000986 */ /* 0x0003e2000c101524 */
[----:B------:R-:W-:Y:S02]  /*8b90*/  LOP3.LUT R69, R11, 0x42, RZ, 0xfc, !PT ;  /* 0x000000420b457812 */ /* 0x000fe400078efcff */
[----:B------:R-:W-:Y:S01]  /*8ba0*/  ISETP.GT.AND P0, PT, R10, 0x21, P3 ;  /* 0x000000210a00780c */ /* 0x000fe20001f04270 */
[----:B------:R2:W-:Y:S01]  /*8bb0*/  @P4 STG.E.U16 desc[UR36][R72.64], R20 ;  /* 0x0000001448004986 */ /* 0x0005e2000c101524 */
[----:B0-----:R-:W-:Y:S02]  /*8bc0*/  IADD3 R88, P5, R71, R4, RZ ;  /* 0x0000000447587210 */ /* 0x001fe40007fbe0ff */
[----:B------:R-:W-:-:S03]  /*8bd0*/  F2FP.BF16.F32.PACK_AB R14, RZ, R14 ;  /* 0x0000000eff0e723e */ /* 0x000fc600000010ff */
[----:B------:R-:W-:Y:S01]  /*8be0*/  IMAD.X R89, R21, 0x1, R5, P5 ;  /* 0x0000000115597824 */ /* 0x000fe200028e0605 */
[----:B-1----:R-:W-:-:S04]  /*8bf0*/  IADD3 R90, P4, R69, R4, RZ ;  /* 0x00000004455a7210 */ /* 0x002fc80007f9e0ff */
[----:B------:R0:W-:Y:S01]  /*8c00*/  @P1 STG.E.U16 desc[UR36][R88.64], R56 ;  /* 0x0000003858001986 */ /* 0x0001e2000c101524 */
[C---:B------:R-:W-:Y:S01]  /*8c10*/  ISETP.GT.AND P1, PT, R10.reuse, 0x20, P2 ;  /* 0x000000200a00780c */ /* 0x040fe20001724270 */
[----:B------:R-:W-:Y:S01]  /*8c20*/  IMAD.X R91, R21, 0x1, R5, P4 ;  /* 0x00000001155b7824 */ /* 0x000fe200020e0605 */
[----:B------:R-:W-:Y:S02]  /*8c30*/  IADD3 R92, P4, R71, R12, RZ ;  /* 0x0000000c475c7210 */ /* 0x000fe40007f9e0ff */
[----:B--2---:R-:W-:Y:S02]  /*8c40*/  LOP3.LUT R73, R11, 0x52, RZ, 0xfc, !PT ;  /* 0x000000520b497812 */ /* 0x004fe400078efcff */
[----:B------:R1:W-:Y:S01]  /*8c50*/  @P0 STG.E.U16 desc[UR36][R90.64], R14 ;  /* 0x0000000e5a000986 */ /* 0x0003e2000c101524 */
[----:B------:R-:W-:Y:S01]  /*8c60*/  ISETP.GT.AND P0, PT, R10, 0x21, P2 ;  /* 0x000000210a00780c */ /* 0x000fe20001704270 */
[----:B------:R-:W-:Y:S01]  /*8c70*/  IMAD.X R93, R21, 0x1, R13, P4 ;  /* 0x00000001155d7824 */ /* 0x000fe200020e060d */
[----:B------:R-:W-:-:S02]  /*8c80*/  F2FP.BF16.F32.PACK_AB R20, RZ, R77 ;  /* 0x0000004dff14723e */ /* 0x000fc400000010ff */
[----:B0-----:R-:W-:Y:S02]  /*8c90*/  IADD3 R88, P5, R69, R12, RZ ;  /* 0x0000000c45587210 */ /* 0x001fe40007fbe0ff */
[----:B------:R-:W-:Y:S01]  /*8ca0*/  PRMT R56, R75, 0x7610, R56 ;  /* 0x000076104b387816 */ /* 0x000fe20000000038 */
[----:B------:R-:W-:Y:S01]  /*8cb0*/  @P1 STG.E.U16 desc[UR36][R92.64], R74 ;  /* 0x0000004a5c001986 */ /* 0x000fe2000c101524 */
[----:B------:R-:W-:Y:S01]  /*8cc0*/  LOP3.LUT R75, R11, 0x50, RZ, 0xfc, !PT ;  /* 0x000000500b4b7812 */ /* 0x000fe200078efcff */
[----:B------:R-:W-:Y:S01]  /*8cd0*/  IMAD.X R89, R21, 0x1, R13, P5 ;  /* 0x0000000115597824 */ /* 0x000fe200028e060d */
[----:B------:R-:W-:Y:S01]  /*8ce0*/  ISETP.GT.AND P1, PT, R10, 0x28, P3 ;  /* 0x000000280a00780c */ /* 0x000fe20001f24270 */
[----:B-1----:R-:W-:Y:S01]  /*8cf0*/  FMUL R14, R76, R120 ;  /* 0x000000784c0e7220 */ /* 0x002fe20000400000 */
[-C--:B------:R-:W-:Y:S02]  /*8d00*/  IADD3 R76, P4, R75, R4.reuse, RZ ;  /* 0x000000044b4c7210 */ /* 0x080fe40007f9e0ff */
[----:B------:R-:W-:Y:S01]  /*8d10*/  IADD3 R90, P5, R73, R4, RZ ;  /* 0x00000004495a7210 */ /* 0x000fe20007fbe0ff */
[----:B------:R0:W-:Y:S01]  /*8d20*/  @P0 STG.E.U16 desc[UR36][R88.64], R56 ;  /* 0x0000003858000986 */ /* 0x0001e2000c101524 */
[C---:B------:R-:W-:Y:S01]  /*8d30*/  ISETP.GT.AND P0, PT, R10.reuse, 0x29, P3 ;  /* 0x000000290a00780c */ /* 0x040fe20001f04270 */
[C-C-:B------:R-:W-:Y:S01]  /*8d40*/  IMAD.X R77, R21.reuse, 0x1, R5.reuse, P4 ;  /* 0x00000001154d7824 */ /* 0x140fe200020e0605 */
[----:B------:R-:W-:Y:S01]  /*8d50*/  ISETP.GT.AND P4, PT, R10, 0x28, P2 ;  /* 0x000000280a00780c */ /* 0x000fe20001784270 */
[----:B------:R-:W-:Y:S01]  /*8d60*/  IMAD.X R91, R21, 0x1, R5, P5 ;  /* 0x00000001155b7824 */ /* 0x000fe200028e0605 */
[----:B------:R-:W-:-:S05]  /*8d70*/  F2FP.BF16.F32.PACK_AB R14, RZ, R14 ;  /* 0x0000000eff0e723e */ /* 0x000fca00000010ff */
[----:B------:R1:W-:Y:S01]  /*8d80*/  @P1 STG.E.U16 desc[UR36][R76.64], R14 ;  /* 0x0000000e4c001986 */ /* 0x0003e2000c101524 */
[C---:B------:R-:W-:Y:S02]  /*8d90*/  ISETP.GT.AND P1, PT, R10.reuse, 0x29, P2 ;  /* 0x000000290a00780c */ /* 0x040fe40001724270 */
[-C--:B0-----:R-:W-:Y:S01]  /*8da0*/  IADD3 R88, P5, R75, R12.reuse, RZ ;  /* 0x0000000c4b587210 */ /* 0x081fe20007fbe0ff */
[----:B------:R0:W-:Y:S01]  /*8db0*/  @P0 STG.E.U16 desc[UR36][R90.64], R20 ;  /* 0x000000145a000986 */ /* 0x0001e2000c101524 */
[----:B------:R-:W-:Y:S02]  /*8dc0*/  PRMT R56, R79, 0x7610, R56 ;  /* 0x000076104f387816 */ /* 0x000fe40000000038 */
[----:B------:R-:W-:Y:S01]  /*8dd0*/  LOP3.LUT R79, R11, 0x62, RZ, 0xfc, !PT ;  /* 0x000000620b4f7812 */ /* 0x000fe200078efcff */
[--C-:B------:R-:W-:Y:S01]  /*8de0*/  IMAD.X R89, R21, 0x1, R13.reuse, P5 ;  /* 0x0000000115597824 */ /* 0x100fe200028e060d */
[----:B------:R-:W-:Y:S02]  /*8df0*/  ISETP.GT.AND P0, PT, R10, 0x30, P3 ;  /* 0x000000300a00780c */ /* 0x000fe40001f04270 */
[----:B------:R-:W-:Y:S01]  /*8e00*/  IADD3 R92, P5, R73, R12, RZ ;  /* 0x0000000c495c7210 */ /* 0x000fe20007fbe0ff */
[----:B-1----:R-:W-:Y:S01]  /*8e10*/  FMUL R14, R81, R120 ;  /* 0x00000078510e7220 */ /* 0x002fe20000400000 */
[----:B------:R-:W-:Y:S01]  /*8e20*/  LOP3.LUT R77, R11, 0x60, RZ, 0xfc, !PT ;  /* 0x000000600b4d7812 */ /* 0x000fe200078efcff */
[----:B------:R1:W-:Y:S01]  /*8e30*/  @P4 STG.E.U16 desc[UR36][R88.64], R78 ;  /* 0x0000004e58004986 */ /* 0x0003e2000c101524 */
[----:B0-----:R-:W-:Y:S01]  /*8e40*/  F2FP.BF16.F32.PACK_AB R20, RZ, R80 ;  /* 0x00000050ff14723e */ /* 0x001fe200000010ff */
[----:B------:R-:W-:Y:S01]  /*8e50*/  IMAD.X R93, R21, 0x1, R13, P5 ;  /* 0x00000001155d7824 */ /* 0x000fe200028e060d */
[----:B------:R-:W-:-:S02]  /*8e60*/  IADD3 R80, P4, R77, R4, RZ ;  /* 0x000000044d507210 */ /* 0x000fc40007f9e0ff */
[----:B------:R-:W-:Y:S02]  /*8e70*/  PRMT R58, R20, 0x7610, R58 ;  /* 0x00007610143a7816 */ /* 0x000fe4000000003a */
[----:B------:R-:W-:Y:S01]  /*8e80*/  F2FP.BF16.F32.PACK_AB R14, RZ, R14 ;  /* 0x0000000eff0e723e */ /* 0x000fe200000010ff */
[--C-:B------:R-:W-:Y:S01]  /*8e90*/  IMAD.X R81, R21, 0x1, R5.reuse, P4 ;  /* 0x0000000115517824 */ /* 0x100fe200020e0605 */
[----:B------:R-:W-:Y:S01]  /*8ea0*/  F2FP.BF16.F32.PACK_AB R20, RZ, R82 ;  /* 0x00000052ff14723e */ /* 0x000fe200000010ff */
[----:B------:R0:W-:Y:S01]  /*8eb0*/  @P1 STG.E.U16 desc[UR36][R92.64], R56 ;  /* 0x000000385c001986 */ /* 0x0001e2000c101524 */
[----:B-1----:R-:W-:Y:S02]  /*8ec0*/  IADD3 R88, P4, R79, R4, RZ ;  /* 0x000000044f587210 */ /* 0x002fe40007f9e0ff */
[C---:B------:R-:W-:Y:S01]  /*8ed0*/  ISETP.GT.AND P1, PT, R10.reuse, 0x31, P3 ;  /* 0x000000310a00780c */ /* 0x040fe20001f24270 */
[----:B------:R1:W-:Y:S01]  /*8ee0*/  @P0 STG.E.U16 desc[UR36][R80.64], R58 ;  /* 0x0000003a50000986 */ /* 0x0003e2000c101524 */
[----:B------:R-:W-:Y:S01]  /*8ef0*/  ISETP.GT.AND P0, PT, R10, 0x30, P2 ;  /* 0x000000300a00780c */ /* 0x000fe20001704270 */
[----:B------:R-:W-:Y:S01]  /*8f00*/  IMAD.X R89, R21, 0x1, R5, P4 ;  /* 0x0000000115597824 */ /* 0x000fe200020e0605 */
[----:B------:R-:W-:-:S02]  /*8f10*/  IADD3 R82, P4, R77, R12, RZ ;  /* 0x0000000c4d527210 */ /* 0x000fc40007f9e0ff */
[----:B0-----:R-:W-:Y:S01]  /*8f20*/  PRMT R56, R14, 0x7610, R56 ;  /* 0x000076100e387816 */ /* 0x001fe20000000038 */
[-C--:B------:R-:W-:Y:S02]  /*8f30*/  FMUL R14, R83, R120.reuse ;  /* 0x00000078530e7220 */ /* 0x080fe40000400000 */
[--C-:B------:R-:W-:Y:S01]  /*8f40*/  IMAD.X R83, R21, 0x1, R13.reuse, P4 ;  /* 0x0000000115537824 */ /* 0x100fe200020e060d */
[----:B------:R-:W-:Y:S01]  /*8f50*/  ISETP.GT.AND P4, PT, R10, 0x31, P2 ;  /* 0x000000310a00780c */ /* 0x000fe20001784270 */
[----:B-1----:R-:W-:Y:S01]  /*8f60*/  FMUL R58, R28, R120 ;  /* 0x000000781c3a7220 */ /* 0x002fe20000400000 */
[----:B------:R-:W-:Y:S01]  /*8f70*/  IADD3 R80, P5, R79, R12, RZ ;  /* 0x0000000c4f507210 */ /* 0x000fe20007fbe0ff */
[----:B------:R0:W-:Y:S01]  /*8f80*/  @P1 STG.E.U16 desc[UR36][R88.64], R56 ;  /* 0x0000003858001986 */ /* 0x0001e2000c101524 */
[----:B------:R-:W-:Y:S02]  /*8f90*/  F2FP.BF16.F32.PACK_AB R14, RZ, R14 ;  /* 0x0000000eff0e723e */ /* 0x000fe400000010ff */
[----:B------:R-:W-:Y:S01]  /*8fa0*/  ISETP.GT.AND P1, PT, R3, 0x100, PT ;  /* 0x000001000300780c */ /* 0x000fe20003f24270 */
[----:B------:R-:W-:Y:S01]  /*8fb0*/  IMAD.X R81, R21, 0x1, R13, P5 ;  /* 0x0000000115517824 */ /* 0x000fe200028e060d */
[----:B------:R-:W-:Y:S01]  /*8fc0*/  PRMT R62, R14, 0x7610, R62 ;  /* 0x000076100e3e7816 */ /* 0x000fe2000000003e */
[----:B------:R1:W-:Y:S01]  /*8fd0*/  @P0 STG.E.U16 desc[UR36][R82.64], R20 ;  /* 0x0000001452000986 */ /* 0x0003e2000c101524 */
[----:B------:R-:W-:Y:S01]  /*8fe0*/  ISETP.GT.AND P0, PT, R3, 0x108, PT ;  /* 0x000001080300780c */ /* 0x000fe20003f04270 */
[-C--:B------:R-:W-:Y:S01]  /*8ff0*/  FMUL R3, R24, R120.reuse ;  /* 0x0000007818037220 */ /* 0x080fe20000400000 */
[-C--:B------:R-:W-:Y:S01]  /*9000*/  FMUL R14, R25, R120.reuse ;  /* 0x00000078190e7220 */ /* 0x080fe20000400000 */
[----:B------:R2:W-:Y:S01]  /*9010*/  @P4 STG.E.U16 desc[UR36][R80.64], R62 ;  /* 0x0000003e50004986 */ /* 0x0005e2000c101524 */
[C---:B------:R-:W-:Y:S01]  /*9020*/  ISETP.GT.AND P4, PT, R10.reuse, 0x38, P3 ;  /* 0x000000380a00780c */ /* 0x040fe20001f84270 */
[----:B0-----:R-:W-:Y:S01]  /*9030*/  FMUL R56, R27, R120 ;  /* 0x000000781b387220 */ /* 0x001fe20000400000 */
[----:B------:R-:W-:-:S02]  /*9040*/  ISETP.GT.AND P3, PT, R10, 0x39, P3 ;  /* 0x000000390a00780c */ /* 0x000fc40001f64270 */
[----:B------:R-:W-:Y:S02]  /*9050*/  F2FP.BF16.F32.PACK_AB R3, RZ, R3 ;  /* 0x00000003ff03723e */ /* 0x000fe400000010ff */
[----:B------:R-:W-:Y:S01]  /*9060*/  F2FP.BF16.F32.PACK_AB R14, RZ, R14 ;  /* 0x0000000eff0e723e */ /* 0x000fe200000010ff */
[----:B-1----:R-:W-:Y:S01]  /*9070*/  FMUL R20, R26, R120 ;  /* 0x000000781a147220 */ /* 0x002fe20000400000 */
[C---:B------:R-:W-:Y:S02]  /*9080*/  LOP3.LUT R83, R11.reuse, 0x72, RZ, 0xfc, !PT ;  /* 0x000000720b537812 */ /* 0x040fe400078efcff */
[----:B------:R-:W-:Y:S02]  /*9090*/  F2FP.BF16.F32.PACK_AB R56, RZ, R56 ;  /* 0x00000038ff38723e */ /* 0x000fe400000010ff */
[----:B--2---:R-:W-:Y:S02]  /*90a0*/  LOP3.LUT R81, R11, 0x70, RZ, 0xfc, !PT ;  /* 0x000000700b517812 */ /* 0x004fe400078efcff */
[----:B------:R-:W-:-:S02]  /*90b0*/  F2FP.BF16.F32.PACK_AB R20, RZ, R20 ;  /* 0x00000014ff14723e */ /* 0x000fc400000010ff */
[----:B------:R-:W-:Y:S02]  /*90c0*/  IADD3 R24, P5, R81, R4, RZ ;  /* 0x0000000451187210 */ /* 0x000fe40007fbe0ff */
[----:B------:R-:W-:-:S03]  /*90d0*/  F2FP.BF16.F32.PACK_AB R58, RZ, R58 ;  /* 0x0000003aff3a723e */ /* 0x000fc600000010ff */
[----:B------:R-:W-:Y:S01]  /*90e0*/  IMAD.X R25, R21, 0x1, R5, P5 ;  /* 0x0000000115197824 */ /* 0x000fe200028e0605 */
[C---:B------:R-:W-:Y:S02]  /*90f0*/  ISETP.GT.AND P5, PT, R10.reuse, 0x38, P2 ;  /* 0x000000380a00780c */ /* 0x040fe400017a4270 */
[----:B------:R-:W-:Y:S02]  /*9100*/  ISETP.GT.AND P2, PT, R10, 0x39, P2 ;  /* 0x000000390a00780c */ /* 0x000fe40001744270 */
[----:B------:R0:W-:Y:S01]  /*9110*/  @P4 STG.E.U16 desc[UR36][R24.64], R84 ;  /* 0x0000005418004986 */ /* 0x0001e2000c101524 */
[----:B------:R-:W-:-:S05]  /*9120*/  IADD3 R4, P4, R83, R4, RZ ;  /* 0x0000000453047210 */ /* 0x000fca0007f9e0ff */
[----:B------:R-:W-:Y:S01]  /*9130*/  IMAD.X R5, R21, 0x1, R5, P4 ;  /* 0x0000000115057824 */ /* 0x000fe200020e0605 */
[----:B------:R-:W-:-:S04]  /*9140*/  IADD3 R26, P4, R81, R12, RZ ;  /* 0x0000000c511a7210 */ /* 0x000fc80007f9e0ff */
[----:B------:R1:W-:Y:S01]  /*9150*/  @P3 STG.E.U16 desc[UR36][R4.64], R85 ;  /* 0x0000005504003986 */ /* 0x0003e2000c101524 */
[--C-:B------:R-:W-:Y:S01]  /*9160*/  IMAD.X R27, R21, 0x1, R13.reuse, P4 ;  /* 0x00000001151b7824 */ /* 0x100fe200020e060d */
[----:B------:R-:W-:Y:S02]  /*9170*/  IADD3 R12, P4, R83, R12, RZ ;  /* 0x0000000c530c7210 */ /* 0x000fe40007f9e0ff */
[----:B------:R-:W-:Y:S02]  /*9180*/  ISETP.GT.AND P3, PT, R10, 0x1, P1 ;  /* 0x000000010a00780c */ /* 0x000fe40000f64270 */
[----:B------:R-:W-:Y:S01]  /*9190*/  @P5 STG.E.U16 desc[UR36][R26.64], R86 ;  /* 0x000000561a005986 */ /* 0x000fe2000c101524 */
[----:B------:R-:W-:Y:S01]  /*91a0*/  IMAD.X R13, R21, 0x1, R13, P4 ;  /* 0x00000001150d7824 */ /* 0x000fe200020e060d */
[-C--:B0-----:R-:W-:Y:S02]  /*91b0*/  IADD3 R24, P5, R11, R6.reuse, RZ ;  /* 0x000000060b187210 */ /* 0x081fe40007fbe0ff */
[----:B------:R-:W-:-:S02]  /*91c0*/  IADD3 R28, P4, R15, R6, RZ ;  /* 0x000000060f1c7210 */ /* 0x000fc40007f9e0ff */
[----:B------:R0:W-:Y:S01]  /*91d0*/  @P2 STG.E.U16 desc[UR36][R12.64], R87 ;  /* 0x000000570c002986 */ /* 0x0001e2000c101524 */
[C---:B------:R-:W-:Y:S01]  /*91e0*/  ISETP.GT.AND P2, PT, R10.reuse, RZ, P1 ;  /* 0x000000ff0a00720c */ /* 0x040fe20000f44270 */
[C-C-:B------:R-:W-:Y:S01]  /*91f0*/  IMAD.X R25, R21.reuse, 0x1, R7.reuse, P5 ;  /* 0x0000000115197824 */ /* 0x140fe200028e0607 */
[----:B------:R-:W-:Y:S01]  /*9200*/  ISETP.GT.AND P5, PT, R10, RZ, P0 ;  /* 0x000000ff0a00720c */ /* 0x000fe200007a4270 */
[----:B------:R-:W-:Y:S01]  /*9210*/  IMAD.X R29, R21, 0x1, R7, P4 ;  /* 0x00000001151d7824 */ /* 0x000fe200020e0607 */
[----:B-1----:R-:W-:-:S05]  /*9220*/  IADD3 R4, P4, R11, R8, RZ ;  /* 0x000000080b047210 */ /* 0x002fca0007f9e0ff */
[----:B------:R-:W-:-:S04]  /*9230*/  IMAD.X R5, R21, 0x1, R9, P4 ;  /* 0x0000000115057824 */ /* 0x000fc800020e0609 */
[----:B------:R-:W-:Y:S01]  /*9240*/  @P2 STG.E.U16 desc[UR36][R24.64], R3 ;  /* 0x0000000318002986 */ /* 0x000fe2000c101524 */
[----:B------:R-:W-:-:S03]  /*9250*/  ISETP.GT.AND P2, PT, R10, 0x1, P0 ;  /* 0x000000010a00780c */ /* 0x000fc60000744270 */
[----:B------:R1:W-:Y:S01]  /*9260*/  @P3 STG.E.U16 desc[UR36][R28.64], R14 ;  /* 0x0000000e1c003986 */ /* 0x0003e2000c101524 */
[----:B------:R-:W-:-:S03]  /*9270*/  ISETP.GT.AND P3, PT, R10, 0x8, P1 ;  /* 0x000000080a00780c */ /* 0x000fc60000f64270 */
[----:B------:R2:W-:Y:S01]  /*9280*/  @P5 STG.E.U16 desc[UR36][R4.64], R20 ;  /* 0x0000001404005986 */ /* 0x0005e2000c101524 */
[----:B0-----:R-:W-:-:S05]  /*9290*/  IADD3 R12, P5, R15, R8, RZ ;  /* 0x000000080f0c7210 */ /* 0x001fca0007fbe0ff */
[----:B------:R-:W-:Y:S01]  /*92a0*/  IMAD.X R13, R21, 0x1, R9, P5 ;  /* 0x00000001150d7824 */ /* 0x000fe200028e0609 */
[C---:B------:R-:W-:Y:S02]  /*92b0*/  ISETP.GT.AND P5, PT, R10.reuse, 0x9, P1 ;  /* 0x000000090a00780c */ /* 0x040fe40000fa4270 */
[-C--:B-1----:R-:W-:Y:S02]  /*92c0*/  IADD3 R14, P4, R59, R6.reuse, RZ ;  /* 0x000000063b0e7210 */ /* 0x082fe40007f9e0ff */
[----:B------:R-:W-:Y:S01]  /*92d0*/  @P2 STG.E.U16 desc[UR36][R12.64], R56 ;  /* 0x000000380c002986 */ /* 0x000fe2000c101524 */
[----:B------:R-:W-:Y:S02]  /*92e0*/  ISETP.GT.AND P2, PT, R10, 0x8, P0 ;  /* 0x000000080a00780c */ /* 0x000fe40000744270 */
[----:B------:R-:W-:Y:S01]  /*92f0*/  IMAD.X R15, R21, 0x1, R7, P4 ;  /* 0x00000001150f7824 */ /* 0x000fe200020e0607 */
[----:B--2---:R-:W-:-:S04]  /*9300*/  IADD3 R4, P4, R57, R6, RZ ;  /* 0x0000000639047210 */ /* 0x004fc80007f9e0ff */
[----:B------:R-:W-:Y:S01]  /*9310*/  @P3 STG.E.U16 desc[UR36][R14.64], R58 ;  /* 0x0000003a0e003986 */ /* 0x000fe2000c101524 */
[----:B------:R-:W-:Y:S01]  /*9320*/  IMAD.X R5, R21, 0x1, R7, P4 ;  /* 0x0000000115057824 */ /* 0x000fe200020e0607 */
[-C--:B------:R-:W-:Y:S02]  /*9330*/  IADD3 R26, P4, R57, R8.reuse, RZ ;  /* 0x00000008391a7210 */ /* 0x080fe40007f9e0ff */
[----:B------:R-:W-:Y:S02]  /*9340*/  ISETP.GT.AND P3, PT, R10, 0x9, P0 ;  /* 0x000000090a00780c */ /* 0x000fe40000764270 */
[----:B------:R0:W-:Y:S01]  /*9350*/  @P5 STG.E.U16 desc[UR36][R4.64], R60 ;  /* 0x0000003c04005986 */ /* 0x0001e2000c101524 */
[----:B------:R-:W-:Y:S01]  /*9360*/  IADD3 R24, P5, R59, R8, RZ ;  /* 0x000000083b187210 */ /* 0x000fe20007fbe0ff */
[----:B------:R-:W-:-:S04]  /*9370*/  IMAD.X R27, R21, 0x1, R9, P4 ;  /* 0x00000001151b7824 */ /* 0x000fc800020e0609 */
[----:B------:R-:W-:Y:S01]  /*9380*/  IMAD.X R25, R21, 0x1, R9, P5 ;  /* 0x0000000115197824 */ /* 0x000fe200028e0609 */
[----:B------:R-:W-:-:S04]  /*9390*/  ISETP.GT.AND P5, PT, R10, 0x10, P1 ;  /* 0x000000100a00780c */ /* 0x000fc80000fa4270 */
[----:B------:R-:W-:Y:S01]  /*93a0*/  @P2 STG.E.U16 desc[UR36][R24.64], R30 ;  /* 0x0000001e18002986 */ /* 0x000fe2000c101524 */
[----:B0-----:R-:W-:Y:S02]  /*93b0*/  IADD3 R4, P4, R63, R6, RZ ;  /* 0x000000063f047210 */ /* 0x001fe40007f9e0ff */
[C---:B------:R-:W-:Y:S01]  /*93c0*/  ISETP.GT.AND P2, PT, R10.reuse, 0x11, P1 ;  /* 0x000000110a00780c */ /* 0x040fe20000f44270 */
[----:B------:R-:W-:Y:S01]  /*93d0*/  @P3 STG.E.U16 desc[UR36][R26.64], R31 ;  /* 0x0000001f1a003986 */ /* 0x000fe2000c101524 */
[----:B------:R-:W-:Y:S01]  /*93e0*/  ISETP.GT.AND P3, PT, R10, 0x10, P0 ;  /* 0x000000100a00780c */ /* 0x000fe20000764270 */
[----:B------:R-:W-:Y:S01]  /*93f0*/  IMAD.X R5, R21, 0x1, R7, P4 ;  /* 0x0000000115057824 */ /* 0x000fe200020e0607 */
[----:B------:R-:W-:-:S04]  /*9400*/  IADD3 R14, P4, R63, R8, RZ ;  /* 0x000000083f0e7210 */ /* 0x000fc80007f9e0ff */
        /* <DEDUP_REMOVED lines=65> */
[----:B------:R1:W-:Y:S01]  /*9820*/  @P2 STG.E.U16 desc[UR36][R24.64], R48 ;  /* 0x0000003018002986 */ /* 0x0003e2000c101524 */
[----:B0-----:R-:W-:Y:S02]  /*9830*/  IADD3 R4, P4, R77, R8, RZ ;  /* 0x000000084d047210 */ /* 0x001fe40007f9e0ff */
[-C--:B------:R-:W-:Y:S01]  /*9840*/  IADD3 R14, P2, R81, R6.reuse, RZ ;  /* 0x00000006510e7210 */ /* 0x080fe20007f5e0ff */
[----:B------:R1:W-:Y:S01]  /*9850*/  @P3 STG.E.U16 desc[UR36][R26.64], R49 ;  /* 0x000000311a003986 */ /* 0x0003e2000c101524 */
[----:B------:R-:W-:Y:S01]  /*9860*/  IADD3 R6, P3, R83, R6, RZ ;  /* 0x0000000653067210 */ /* 0x000fe20007f7e0ff */
[C---:B------:R-:W-:Y:S01]  /*9870*/  IMAD.X R5, R21.reuse, 0x1, R9, P4 ;  /* 0x0000000115057824 */ /* 0x040fe200020e0609 */
[----:B------:R-:W-:Y:S01]  /*9880*/  ISETP.GT.AND P4, PT, R10, 0x31, P0 ;  /* 0x000000310a00780c */ /* 0x000fe20000784270 */
[C-C-:B------:R-:W-:Y:S02]  /*9890*/  IMAD.X R15, R21.reuse, 0x1, R7.reuse, P2 ;  /* 0x00000001150f7824 */ /* 0x140fe400010e0607 */
[----:B------:R-:W-:Y:S01]  /*98a0*/  IMAD.X R7, R21, 0x1, R7, P3 ;  /* 0x0000000115077824 */ /* 0x000fe200018e0607 */
[----:B------:R1:W-:Y:S01]  /*98b0*/  @P5 STG.E.U16 desc[UR36][R4.64], R50 ;  /* 0x0000003204005986 */ /* 0x0003e2000c101524 */
[----:B------:R-:W-:-:S02]  /*98c0*/  IADD3 R12, P5, R79, R8, RZ ;  /* 0x000000084f0c7210 */ /* 0x000fc40007fbe0ff */
[C---:B------:R-:W-:Y:S02]  /*98d0*/  ISETP.GT.AND P3, PT, R10.reuse, 0x38, P1 ;  /* 0x000000380a00780c */ /* 0x040fe40000f64270 */
[C---:B------:R-:W-:Y:S01]  /*98e0*/  ISETP.GT.AND P1, PT, R10.reuse, 0x39, P1 ;  /* 0x000000390a00780c */ /* 0x040fe20000f24270 */
[--C-:B------:R-:W-:Y:S01]  /*98f0*/  IMAD.X R13, R21, 0x1, R9.reuse, P5 ;  /* 0x00000001150d7824 */ /* 0x100fe200028e0609 */
[-C--:B------:R-:W-:Y:S02]  /*9900*/  IADD3 R28, P5, R81, R8.reuse, RZ ;  /* 0x00000008511c7210 */ /* 0x080fe40007fbe0ff */
[----:B------:R-:W-:Y:S02]  /*9910*/  IADD3 R8, P2, R83, R8, RZ ;  /* 0x0000000853087210 */ /* 0x000fe40007f5e0ff */
[----:B------:R1:W-:Y:S01]  /*9920*/  @P4 STG.E.U16 desc[UR36][R12.64], R51 ;  /* 0x000000330c004986 */ /* 0x0003e2000c101524 */
[C-C-:B------:R-:W-:Y:S01]  /*9930*/  IMAD.X R29, R21.reuse, 0x1, R9.reuse, P5 ;  /* 0x00000001151d7824 */ /* 0x140fe200028e0609 */
[C---:B------:R-:W-:Y:S01]  /*9940*/  ISETP.GT.AND P5, PT, R10.reuse, 0x38, P0 ;  /* 0x000000380a00780c */ /* 0x040fe200007a4270 */
[----:B------:R-:W-:Y:S01]  /*9950*/  IMAD.X R9, R21, 0x1, R9, P2 ;  /* 0x0000000115097824 */ /* 0x000fe200010e0609 */
[----:B------:R-:W-:Y:S01]  /*9960*/  ISETP.GT.AND P0, PT, R10, 0x39, P0 ;  /* 0x000000390a00780c */ /* 0x000fe20000704270 */
[----:B------:R1:W-:Y:S04]  /*9970*/  @P3 STG.E.U16 desc[UR36][R14.64], R52 ;  /* 0x000000340e003986 */ /* 0x0003e8000c101524 */
[----:B------:R1:W-:Y:S06]  /*9980*/  @P1 STG.E.U16 desc[UR36][R6.64], R53 ;  /* 0x0000003506001986 */ /* 0x0003ec000c101524 */
[----:B------:R1:W-:Y:S04]  /*9990*/  @P5 STG.E.U16 desc[UR36][R28.64], R54 ;  /* 0x000000361c005986 */ /* 0x0003e8000c101524 */
[----:B------:R1:W-:Y:S02]  /*99a0*/  @P0 STG.E.U16 desc[UR36][R8.64], R55 ;  /* 0x0000003708000986 */ /* 0x0003e4000c101524 */
.L_x_190:
[----:B------:R-:W-:Y:S05]  /*99b0*/  BSYNC B0 ;  /* 0x0000000000007941 */ /* 0x000fea0003800000 */
.L_x_32:
[----:B------:R-:W-:Y:S01]  /*99c0*/  ULDC UR4, c[0x0][0xc] ;  /* 0x0000030000047ab9 */ /* 0x000fe20000000800 */
[----:B------:R-:W-:Y:S01]  /*99d0*/  ULDC UR5, c[0x0][0x10] ;  /* 0x0000040000057ab9 */ /* 0x000fe20000000800 */
[----:B0-----:R-:W0:Y:S01]  /*99e0*/  LDC R3, c[0x0][0x14] ;  /* 0x00000500ff037b82 */ /* 0x001e220000000800 */
[----:B------:R-:W-:Y:S01]  /*99f0*/  UIMAD.WIDE.U32 UR4, UR4, UR5, URZ ;  /* 0x00000005040472a5 */ /* 0x000fe2000f8e003f */
[----:B------:R-:W-:Y:S02]  /*9a00*/  IMAD.MOV.U32 R123, RZ, RZ, -0x1 ;  /* 0xffffffffff7b7424 */ /* 0x000fe400078e00ff */
[----:B------:R-:W-:-:S03]  /*9a10*/  IMAD.MOV.U32 R121, RZ, RZ, -0x1 ;  /* 0xffffffffff797424 */ /* 0x000fc600078e00ff */
[----:B0-----:R-:W-:-:S04]  /*9a20*/  IMAD.WIDE.U32 R16, R3, UR4, R16 ;  /* 0x0000000403107c25 */ /* 0x001fc8000f8e0010 */
[----:B------:R-:W-:Y:S01]  /*9a30*/  IMAD R3, R3, UR5, RZ ;  /* 0x0000000503037c24 */ /* 0x000fe2000f8e02ff */
[----:B------:R-:W-:Y:S02]  /*9a40*/  ULDC.64 UR4, c[0x0][0x650] ;  /* 0x0001940000047ab9 */ /* 0x000fe40000000a00 */
[----:B------:R-:W-:Y:S01]  /*9a50*/  ISETP.GE.U32.AND P0, PT, R16, UR4, PT ;  /* 0x0000000410007c0c */ /* 0x000fe2000bf06070 */
[--C-:B------:R-:W-:Y:S01]  /*9a60*/  IMAD.IADD R17, R17, 0x1, R3.reuse ;  /* 0x0000000111117824 */ /* 0x100fe200078e0203 */
[----:B------:R-:W-:-:S04]  /*9a70*/  PRMT R3, RZ, 0x7610, R3 ;  /* 0x00007610ff037816 */ /* 0x000fc80000000003 */
[----:B------:R-:W-:-:S13]  /*9a80*/  ISETP.GE.U32.AND.EX P0, PT, R17, UR5, PT, P0 ;  /* 0x0000000511007c0c */ /* 0x000fda000bf06100 */
[----:B------:R-:W-:Y:S05]  /*9a90*/  @P0 BRA `(.L_x_191) ;  /* 0x0000000400640947 */ /* 0x000fea0003800000 */
[----:B-1----:R-:W0:Y:S01]  /*9aa0*/  S2R R12, SR_CTAID.X ;  /* 0x00000000000c7919 */ /* 0x002e220000002500 */
[----:B------:R-:W1:Y:S01]  /*9ab0*/  LDC.64 R10, c[0x0][0x628] ;  /* 0x00018a00ff0a7b82 */ /* 0x000e620000000a00 */
[----:B------:R-:W-:Y:S01]  /*9ac0*/  ULDC UR4, c[0x0][0x150] ;  /* 0x0000540000047ab9 */ /* 0x000fe20000000800 */
[----:B------:R-:W-:Y:S01]  /*9ad0*/  IMAD.MOV.U32 R8, RZ, RZ, R16 ;  /* 0x000000ffff087224 */ /* 0x000fe200078e0010 */
[----:B------:R-:W4:Y:S01]  /*9ae0*/  S2R R24, SR_CTAID.Y ;  /* 0x0000000000187919 */ /* 0x000f220000002600 */
[----:B------:R-:W-:-:S04]  /*9af0*/  IMAD.MOV.U32 R9, RZ, RZ, R17 ;  /* 0x000000ffff097224 */ /* 0x000fc800078e0011 */
[----:B------:R-:W2:Y:S08]  /*9b00*/  LDC R21, c[0x0][0x144] ;  /* 0x00005100ff157b82 */ /* 0x000eb00000000800 */
[----:B------:R-:W2:Y:S08]  /*9b10*/  LDC R0, c[0x0][0x630] ;  /* 0x00018c00ff007b82 */ /* 0x000eb00000000800 */
[----:B------:R-:W2:Y:S01]  /*9b20*/  LDC.64 R14, c[0x0][0x620] ;  /* 0x00018800ff0e7b82 */ /* 0x000ea20000000a00 */
[----:B-1----:R-:W-:-:S04]  /*9b30*/  ISETP.NE.U32.AND P0, PT, R10, RZ, PT ;  /* 0x000000ff0a00720c */ /* 0x002fc80003f05070 */
[----:B------:R-:W-:Y:S02]  /*9b40*/  ISETP.NE.AND.EX P0, PT, R11, RZ, PT, P0 ;  /* 0x000000ff0b00720c */ /* 0x000fe40003f05300 */
[----:B0-----:R-:W-:-:S05]  /*9b50*/  I2FP.F32.U32 R3, R12 ;  /* 0x0000000c00037245 */ /* 0x001fca0000201000 */
[----:B------:R-:W-:-:S04]  /*9b60*/  FMUL R3, R3, UR4 ;  /* 0x0000000403037c20 */ /* 0x000fc80008400000 */
[----:B------:R0:W1:Y:S02]  /*9b70*/  F2I.U32.TRUNC.NTZ R20, R3 ;  /* 0x0000000300147305 */ /* 0x000064000020f000 */
[----:B----4-:R-:W-:Y:S05]  /*9b80*/  @!P0 BRA `(.L_x_192) ;  /* 0x0000000000288947 */ /* 0x010fea0003800000 */
[----:B0-----:R-:W0:Y:S02]  /*9b90*/  LDC R3, c[0x0][0x634] ;  /* 0x00018d00ff037b82 */ /* 0x001e240000000800 */
[----:B0-----:R-:W-:-:S05]  /*9ba0*/  IADD3 R3, P0, R16, R3, RZ ;  /* 0x0000000310037210 */ /* 0x001fca0007f1e0ff */
[----:B------:R-:W-:-:S04]  /*9bb0*/  IMAD.X R13, RZ, RZ, R17, P0 ;  /* 0x000000ffff0d7224 */ /* 0x000fc800000e0611 */
[----:B---3--:R-:W-:-:S04]  /*9bc0*/  IMAD.WIDE.U32 R4, R13, R10, RZ ;  /* 0x0000000a0d047225 */ /* 0x008fc800078e00ff */
[----:B------:R-:W-:-:S04]  /*9bd0*/  IMAD.WIDE.U32 R6, P0, R3, R11, R4 ;  /* 0x0000000b03067225 */ /* 0x000fc80007800004 */
[----:B------:R-:W-:-:S04]  /*9be0*/  IMAD.WIDE.U32 R4, R3, R10, RZ ;  /* 0x0000000a03047225 */ /* 0x000fc800078e00ff */
[----:B------:R-:W-:Y:S01]  /*9bf0*/  IMAD.X R9, RZ, RZ, RZ, P0 ;  /* 0x000000ffff097224 */ /* 0x000fe200000e06ff */
[----:B------:R-:W-:Y:S01]  /*9c00*/  IADD3 RZ, P0, R5, R6, RZ ;  /* 0x0000000605ff7210 */ /* 0x000fe20007f1e0ff */
[----:B------:R-:W-:-:S04]  /*9c10*/  IMAD.MOV.U32 R8, RZ, RZ, R7 ;  /* 0x000000ffff087224 */ /* 0x000fc800078e0007 */
[----:B------:R-:W-:-:S08]  /*9c20*/  IMAD.WIDE.U32.X R8, R13, R11, R8, P0 ;  /* 0x0000000b0d087225 */ /* 0x000fd000000e0408 */
.L_x_192:
[----:B------:R-:W4:Y:S01]  /*9c30*/  LDC.64 R28, c[0x0][0x640] ;  /* 0x00019000ff1c7b82 */ /* 0x000f220000000a00 */
[-CC-:B--2---:R-:W-:Y:S01]  /*9c40*/  SHF.R.U64 R121, R8, R0.reuse, R9.reuse ;  /* 0x0000000008797219 */ /* 0x184fe20000001209 */
[----:B-1----:R-:W-:Y:S01]  /*9c50*/  IMAD.MOV R20, RZ, RZ, -R20 ;  /* 0x000000ffff147224 */ /* 0x002fe200078e0a14 */
[----:B------:R-:W-:Y:S01]  /*9c60*/  SHF.R.U32.HI R0, RZ, R0, R9 ;  /* 0x00000000ff007219 */ /* 0x000fe20000011609 */
[----:B------:R-:W-:Y:S01]  /*9c70*/  ULDC UR4, c[0x0][0x154] ;  /* 0x0000550000047ab9 */ /* 0x000fe20000000800 */
[----:B0-----:R-:W-:Y:S01]  /*9c80*/  IADD3 R3, P0, RZ, -R121, RZ ;  /* 0x80000079ff037210 */ /* 0x001fe20007f1e0ff */
[----:B------:R-:W-:Y:S02]  /*9c90*/  IMAD R21, R21, R20, R12 ;  /* 0x0000001415157224 */ /* 0x000fe400078e020c */
[----:B------:R-:W0:Y:S01]  /*9ca0*/  LDC R6, c[0x0][0x618] ;  /* 0x00018600ff067b82 */ /* 0x000e220000000800 */
[----:B------:R-:W-:Y:S02]  /*9cb0*/  IMAD.MOV.U32 R7, RZ, RZ, 0x1 ;  /* 0x00000001ff077424 */ /* 0x000fe400078e00ff */
[----:B---3--:R-:W-:-:S04]  /*9cc0*/  IMAD.X R5, RZ, RZ, ~R0, P0 ;  /* 0x000000ffff057224 */ /* 0x008fc800000e0e00 */
[-C--:B------:R-:W-:Y:S01]  /*9cd0*/  IMAD R0, R5, R14.reuse, RZ ;  /* 0x0000000e05007224 */ /* 0x080fe200078e02ff */
[----:B------:R-:W1:Y:S01]  /*9ce0*/  LDC R8, c[0x0][0x608] ;  /* 0x00018200ff087b82 */ /* 0x000e620000000800 */
[----:B------:R-:W-:-:S04]  /*9cf0*/  IMAD.WIDE.U32 R4, R3, R14, R16 ;  /* 0x0000000e03047225 */ /* 0x000fc800078e0010 */
[----:B------:R-:W-:Y:S01]  /*9d00*/  IMAD R3, R3, R15, R0 ;  /* 0x0000000f03037224 */ /* 0x000fe200078e0200 */
[----:B------:R-:W-:Y:S02]  /*9d10*/  I2FP.F32.U32 R0, R24 ;  /* 0x0000001800007245 */ /* 0x000fe40000201000 */
[----:B------:R-:W2:Y:S01]  /*9d20*/  LDC R26, c[0x0][0x658] ;  /* 0x00019600ff1a7b82 */ /* 0x000ea20000000800 */
[----:B------:R-:W-:Y:S01]  /*9d30*/  IMAD.IADD R3, R5, 0x1, R3 ;  /* 0x0000000105037824 */ /* 0x000fe200078e0203 */
[----:B----4-:R-:W-:Y:S01]  /*9d40*/  ISETP.NE.U32.AND P0, PT, R28, RZ, PT ;  /* 0x000000ff1c00720c */ /* 0x010fe20003f05070 */
[----:B------:R-:W-:Y:S01]  /*9d50*/  FMUL R0, R0, UR4 ;  /* 0x0000000400007c20 */ /* 0x000fe20008400000 */
[----:B------:R-:W-:Y:S02]  /*9d60*/  IMAD.MOV.U32 R5, RZ, RZ, -0x1 ;  /* 0xffffffffff057424 */ /* 0x000fe400078e00ff */
[----:B------:R-:W-:Y:S01]  /*9d70*/  ISETP.NE.AND.EX P0, PT, R29, RZ, PT, P0 ;  /* 0x000000ff1d00720c */ /* 0x000fe20003f05300 */
[----:B------:R3:W4:Y:S01]  /*9d80*/  F2I.U32.TRUNC.NTZ R13, R0 ;  /* 0x00000000000d7305 */ /* 0x000722000020f000 */
[----:B------:R-:W3:Y:S01]  /*9d90*/  LDC R15, c[0x0][0x148] ;  /* 0x00005200ff0f7b82 */ /* 0x000ee20000000800 */
[----:B0-----:R-:W-:-:S02]  /*9da0*/  SHF.R.U64 R12, R4, R6, R3 ;  /* 0x00000006040c7219 */ /* 0x001fc40000001203 */
[----:B------:R-:W-:-:S05]  /*9db0*/  SHF.R.U32.HI R3, RZ, R6, R3 ;  /* 0x00000006ff037219 */ /* 0x000fca0000011603 */
[----:B------:R-:W0:Y:S01]  /*9dc0*/  LDC R20, c[0x0][0x600] ;  /* 0x00018000ff147b82 */ /* 0x000e220000000800 */
[-CC-:B-1----:R-:W-:Y:S02]  /*9dd0*/  SHF.R.U64 R10, R12, R8.reuse, R3.reuse ;  /* 0x000000080c0a7219 */ /* 0x182fe40000001203 */
[----:B------:R-:W-:-:S05]  /*9de0*/  SHF.R.U32.HI R3, RZ, R8, R3 ;  /* 0x00000008ff037219 */ /* 0x000fca0000011603 */
[----:B------:R-:W1:Y:S01]  /*9df0*/  LDC R27, c[0x0][0x648] ;  /* 0x00019200ff1b7b82 */ /* 0x000e620000000800 */
[-C--:B--2---:R-:W-:Y:S02]  /*9e00*/  SHF.L.U32 R4, R5, R26.reuse, RZ ;  /* 0x0000001a05047219 */ /* 0x084fe400000006ff */
[-CC-:B------:R-:W-:Y:S02]  /*9e10*/  SHF.R.U64 R14, R10, R26.reuse, R3.reuse ;  /* 0x0000001a0a0e7219 */ /* 0x180fe40000001203 */
[----:B------:R-:W-:Y:S02]  /*9e20*/  SHF.R.U32.HI R5, RZ, R26, R3 ;  /* 0x0000001aff057219 */ /* 0x000fe40000011603 */
[----:B------:R-:W-:Y:S01]  /*9e30*/  LOP3.LUT R25, RZ, R4, RZ, 0x33, !PT ;  /* 0x00000004ff197212 */ /* 0x000fe200078e33ff */
[----:B------:R-:W2:Y:S01]  /*9e40*/  LDC R30, c[0x0][0x638] ;  /* 0x00018e00ff1e7b82 */ /* 0x000ea20000000800 */
[----:B------:R-:W-:Y:S01]  /*9e50*/  SHF.L.U32 R26, R7, R26, RZ ;  /* 0x0000001a071a7219 */ /* 0x000fe200000006ff */
[----:B------:R-:W-:-:S06]  /*9e60*/  IMAD.MOV.U32 R4, RZ, RZ, R14 ;  /* 0x000000ffff047224 */ /* 0x000fcc00078e000e */
[----:B------:R-:W0:Y:S01]  /*9e70*/  LDC R31, c[0x0][0x610] ;  /* 0x00018400ff1f7b82 */ /* 0x000e220000000800 */
[----:B----4-:R-:W-:Y:S05]  /*9e80*/  @!P0 BRA `(.L_x_193) ;  /* 0x0000000000288947 */ /* 0x010fea0003800000 */
        /* <DEDUP_REMOVED lines=10> */
.L_x_193:
[----:B------:R-:W-:Y:S01]  /*9f30*/  ISETP.NE.AND P0, PT, R2, 0x1, PT ;  /* 0x000000010200780c */ /* 0x000fe20003f05270 */
[----:B0-----:R-:W-:Y:S01]  /*9f40*/  VIADD R7, R20, 0xffffffff ;  /* 0xffffffff14077836 */ /* 0x001fe20000000000 */
[----:B-1-3--:R-:W-:Y:S01]  /*9f50*/  SHF.R.U64 R0, R4, R27, R5 ;  /* 0x0000001b04007219 */ /* 0x00afe20000001205 */
[----:B------:R-:W-:Y:S01]  /*9f60*/  IMAD.MOV R13, RZ, RZ, -R13 ;  /* 0x000000ffff0d7224 */ /* 0x000fe200078e0a0d */
[----:B------:R-:W-:Y:S01]  /*9f70*/  LOP3.LUT R5, R10, R25, RZ, 0xc0, !PT ;  /* 0x000000190a057212 */ /* 0x000fe200078ec0ff */
[----:B------:R-:W-:Y:S01]  /*9f80*/  IMAD.MOV.U32 R4, RZ, RZ, 0x1 ;  /* 0x00000001ff047424 */ /* 0x000fe200078e00ff */
[----:B------:R-:W-:Y:S01]  /*9f90*/  LOP3.LUT R12, R12, R7, RZ, 0xc0, !PT ;  /* 0x000000070c0c7212 */ /* 0x000fe200078ec0ff */
[----:B------:R-:W-:Y:S02]  /*9fa0*/  IMAD.MOV R3, RZ, RZ, -R0 ;  /* 0x000000ffff037224 */ /* 0x000fe400078e0a00 */
[----:B------:R-:W-:Y:S02]  /*9fb0*/  IMAD R0, R26, R0, R5 ;  /* 0x000000001a007224 */ /* 0x000fe400078e0205 */
[----:B--2---:R-:W-:-:S02]  /*9fc0*/  IMAD R3, R3, R30, R14 ;  /* 0x0000001e03037224 */ /* 0x004fc400078e020e */
[----:B------:R-:W-:Y:S02]  /*9fd0*/  @P0 IMAD R21, R15, R13, R24 ;  /* 0x0000000d0f150224 */ /* 0x000fe400078e0218 */
[----:B------:R-:W-:Y:S01]  /*9fe0*/  IMAD R5, R3, R20, R12 ;  /* 0x0000001403057224 */ /* 0x000fe200078e020c */
[----:B------:R-:W-:Y:S01]  /*9ff0*/  PRMT R3, R4, 0x7610, R3 ;  /* 0x0000761004037816 */ /* 0x000fe20000000003 */
[----:B------:R-:W-:-:S05]  /*a000*/  IMAD R0, R0, R31, R21 ;  /* 0x0000001f00007224 */ /* 0x000fca00078e0215 */
[----:B------:R-:W-:Y:S02]  /*a010*/  SEL R123, R5, R0, !P0 ;  /* 0x00000000057b7207 */ /* 0x000fe40004000000 */
[----:B------:R-:W-:-:S07]  /*a020*/  SEL R0, R0, R5, !P0 ;  /* 0x0000000500007207 */ /* 0x000fce0004000000 */
.L_x_191:
[----:B------:R-:W-:Y:S01]  /*a030*/  LOP3.LUT P0, RZ, R3, 0xff, RZ, 0xc0, !PT ;  /* 0x000000ff03ff7812 */ /* 0x000fe2000780c0ff */
[----:B------:R-:W-:-:S12]  /*a040*/  IMAD.MOV.U32 R124, RZ, RZ, R0 ;  /* 0x000000ffff7c7224 */ /* 0x000fd800078e0000 */
[----:B------:R-:W-:Y:S05]  /*a050*/  @P0 BRA `(.L_x_194) ;  /* 0xffffff7000640947 */ /* 0x000fea000383ffff */
[----:B------:R-:W-:Y:S05]  /*a060*/  EXIT ;  /* 0x000000000000794d */ /* 0x000fea0003800000 */
.L_x_7:
[----:B0-----:R-:W-:Y:S01]  /*a070*/  ULDC.64 UR4, c[0x0][0x650] ;  /* 0x0001940000047ab9 */ /* 0x001fe20000000a00 */
        /* <DEDUP_REMOVED lines=25> */
.L_x_196:
[----:B------:R-:W0:Y:S01]  /*a210*/  LDC.64 R28, c[0x0][0x640] ;  /* 0x00019000ff1c7b82 */ /* 0x000e220000000a00 */
[-CC-:B------:R-:W-:Y:S01]  /*a220*/  SHF.R.U64 R22, R12, R6.reuse, R13.reuse ;  /* 0x000000060c167219 */ /* 0x180fe2000000120d */
[----:B------:R-:W-:Y:S01]  /*a230*/  IMAD.MOV.U32 R30, RZ, RZ, 0x1 ;  /* 0x00000001ff1e7424 */ /* 0x000fe200078e00ff */
[----:B------:R-:W-:Y:S02]  /*a240*/  SHF.R.U32.HI R6, RZ, R6, R13 ;  /* 0x00000006ff067219 */ /* 0x000fe4000001160d */
        /* <DEDUP_REMOVED lines=8> */
[----:B------:R-:W-:Y:S01]  /*a2d0*/  IMAD.IADD R9, R9, 0x1, R11 ;  /* 0x0000000109097824 */ /* 0x000fe200078e020b */
[----:B0-----:R-:W-:-:S04]  /*a2e0*/  ISETP.NE.U32.AND P0, PT, R28, RZ, PT ;  /* 0x000000ff1c00720c */ /* 0x001fc80003f05070 */
[----:B------:R-:W-:Y:S02]  /*a2f0*/  ISETP.NE.AND.EX P0, PT, R29, RZ, PT, P0 ;  /* 0x000000ff1d00720c */ /* 0x000fe40003f05300 */
[----:B------:R-:W0:Y:S01]  /*a300*/  LDC R20, c[0x0][0x600] ;  /* 0x00018000ff147b82 */ /* 0x000e220000000800 */
[-CC-:B-1----:R-:W-:Y:S01]  /*a310*/  SHF.R.U64 R14, R8, R10.reuse, R9.reuse ;  /* 0x0000000a080e7219 */ /* 0x182fe20000001209 */
[----:B------:R-:W-:Y:S01]  /*a320*/  IMAD.MOV.U32 R8, RZ, RZ, -0x1 ;  /* 0xffffffffff087424 */ /* 0x000fe200078e00ff */
[----:B------:R-:W-:-:S05]  /*a330*/  SHF.R.U32.HI R9, RZ, R10, R9 ;  /* 0x0000000aff097219 */ /* 0x000fca0000011609 */
[----:B------:R-:W1:Y:S01]  /*a340*/  LDC R26, c[0x0][0x648] ;  /* 0x00019200ff1a7b82 */ /* 0x000e620000000800 */
[-CC-:B--2---:R-:W-:Y:S02]  /*a350*/  SHF.R.U64 R21, R14, R12.reuse, R9.reuse ;  /* 0x0000000c0e157219 */ /* 0x184fe40000001209 */
[----:B------:R-:W-:-:S05]  /*a360*/  SHF.R.U32.HI R6, RZ, R12, R9 ;  /* 0x0000000cff067219 */ /* 0x000fca0000011609 */
[----:B------:R-:W2:Y:S01]  /*a370*/  LDC R27, c[0x0][0x638] ;  /* 0x00018e00ff1b7b82 */ /* 0x000ea20000000800 */
[-C--:B---3--:R-:W-:Y:S02]  /*a380*/  SHF.L.U32 R8, R8, R25.reuse, RZ ;  /* 0x0000001908087219 */ /* 0x088fe400000006ff */
[-CC-:B------:R-:W-:Y:S02]  /*a390*/  SHF.R.U64 R23, R21, R25.reuse, R6.reuse ;  /* 0x0000001915177219 */ /* 0x180fe40000001206 */
[----:B------:R-:W-:Y:S02]  /*a3a0*/  LOP3.LUT R32, RZ, R8, RZ, 0x33, !PT ;  /* 0x00000008ff207212 */ /* 0x000fe400078e33ff */
[----:B------:R-:W-:Y:S01]  /*a3b0*/  SHF.R.U32.HI R9, RZ, R25, R6 ;  /* 0x00000019ff097219 */ /* 0x000fe20000011606 */
[----:B------:R-:W3:Y:S01]  /*a3c0*/  LDC R31, c[0x0][0x610] ;  /* 0x00018400ff1f7b82 */ /* 0x000ee20000000800 */
[----:B------:R-:W-:Y:S01]  /*a3d0*/  IMAD.MOV.U32 R8, RZ, RZ, R23 ;  /* 0x000000ffff087224 */ /* 0x000fe200078e0017 */
[----:B------:R-:W-:Y:S06]  /*a3e0*/  @!P0 BRA `(.L_x_197) ;  /* 0x0000000000288947 */ /* 0x000fec0003800000 */
        /* <DEDUP_REMOVED lines=10> */
.L_x_197:
[----:B------:R-:W-:Y:S02]  /*a490*/  ISETP.NE.AND P0, PT, R2, 0x1, PT ;  /* 0x000000010200780c */ /* 0x000fe40003f05270 */
[----:B-1----:R-:W-:Y:S01]  /*a4a0*/  SHF.R.U64 R6, R8, R26, R9 ;  /* 0x0000001a08067219 */ /* 0x002fe20000001209 */
[----:B0-----:R-:W-:Y:S01]  /*a4b0*/  VIADD R9, R20, 0xffffffff ;  /* 0xffffffff14097836 */ /* 0x001fe20000000000 */
[----:B------:R-:W-:Y:S02]  /*a4c0*/  SHF.L.U32 R30, R30, R25, RZ ;  /* 0x000000191e1e7219 */ /* 0x000fe400000006ff */
[----:B------:R-:W-:Y:S01]  /*a4d0*/  LOP3.LUT R5, R21, R32, RZ, 0xc0, !PT ;  /* 0x0000002015057212 */ /* 0x000fe200078ec0ff */
[----:B------:R-:W-:-:S04]  /*a4e0*/  IMAD.MOV R8, RZ, RZ, -R6 ;  /* 0x000000ffff087224 */ /* 0x000fc800078e0a06 */
[----:B------:R-:W-:Y:S01]  /*a4f0*/  IMAD R6, R30, R6, R5 ;  /* 0x000000061e067224 */ /* 0x000fe200078e0205 */
[----:B------:R-:W-:Y:S01]  /*a500*/  LOP3.LUT R5, R14, R9, RZ, 0xc0, !PT ;  /* 0x000000090e057212 */ /* 0x000fe200078ec0ff */
[----:B------:R-:W-:Y:S02]  /*a510*/  @P0 IMAD R3, R7, R24, R4 ;  /* 0x0000001807030224 */ /* 0x000fe400078e0204 */
[----:B--2---:R-:W-:Y:S02]  /*a520*/  IMAD R4, R8, R27, R23 ;  /* 0x0000001b08047224 */ /* 0x004fe400078e0217 */
[----:B---3--:R-:W-:Y:S02]  /*a530*/  IMAD R3, R6, R31, R3 ;  /* 0x0000001f06037224 */ /* 0x008fe400078e0203 */
[----:B------:R-:W-:Y:S02]  /*a540*/  IMAD R4, R4, R20, R5 ;  /* 0x0000001404047224 */ /* 0x000fe400078e0205 */
[----:B------:R-:W-:-:S02]  /*a550*/  IMAD.MOV.U32 R8, RZ, RZ, 0x1 ;  /* 0x00000001ff087424 */ /* 0x000fc400078e00ff */
[----:B------:R-:W-:Y:S01]  /*a560*/  IMAD.MOV.U32 R6, RZ, RZ, R22 ;  /* 0x000000ffff067224 */ /* 0x000fe200078e0016 */
[----:B------:R-:W-:Y:S02]  /*a570*/  SEL R21, R4, R3, !P0 ;  /* 0x0000000304157207 */ /* 0x000fe40004000000 */
[----:B------:R-:W-:-:S07]  /*a580*/  SEL R20, R3, R4, !P0 ;  /* 0x0000000403147207 */ /* 0x000fce0004000000 */
.L_x_195:
[----:B------:R-:W-:-:S08]  /*a590*/  NOP ;  /* 0x0000000000007918 */ /* 0x000fd00000000000 */
[----:B------:R-:W0:-:S00]  /*a5a0*/  USETMAXREG.DEALLOC.CTAPOOL 0x28 ;  /* 0x00000028000079c8 */ /* 0x000e0000080e0500 */
[----:B0-----:R-:W-:-:S13]  /*a5b0*/  ISETP.NE.AND P0, PT, R0, RZ, PT ;  /* 0x000000ff0000720c */ /* 0x001fda0003f05270 */
[----:B------:R-:W-:Y:S05]  /*a5c0*/  @P0 EXIT ;  /* 0x000000000000094d */ /* 0x000fea0003800000 */
[----:B------:R-:W-:Y:S01]  /*a5d0*/  LOP3.LUT P0, RZ, R8, 0xff, RZ, 0xc0, !PT ;  /* 0x000000ff08ff7812 */ /* 0x000fe2000780c0ff */
[----:B------:R-:W-:Y:S02]  /*a5e0*/  IMAD.MOV.U32 R0, RZ, RZ, 0x1 ;  /* 0x00000001ff007424 */ /* 0x000fe400078e00ff */
[----:B------:R-:W-:-:S10]  /*a5f0*/  IMAD.MOV.U32 R3, RZ, RZ, RZ ;  /* 0x000000ffff037224 */ /* 0x000fd400078e00ff */
[----:B------:R-:W-:Y:S05]  /*a600*/  @!P0 BRA `(.L_x_198) ;  /* 0x0000000c00488947 */ /* 0x000fea0003800000 */
[----:B------:R-:W0:Y:S01]  /*a610*/  LDC R0, c[0x0][0x28c] ;  /* 0x0000a300ff007b82 */ /* 0x000e220000000800 */
[----:B------:R-:W1:Y:S01]  /*a620*/  S2R R11, SR_CgaCtaId ;  /* 0x00000000000b7919 */ /* 0x000e620000008800 */
[----:B------:R-:W-:Y:S01]  /*a630*/  ULDC UR5, c[0x0][0x600] ;  /* 0x0001800000057ab9 */ /* 0x000fe20000000800 */
[----:B------:R-:W-:Y:S01]  /*a640*/  ULDC UR4, c[0x0][0xc] ;  /* 0x0000030000047ab9 */ /* 0x000fe20000000800 */
[----:B------:R-:W-:Y:S01]  /*a650*/  UIADD3 UR16, UR5, -0x1, URZ ;  /* 0xffffffff05107890 */ /* 0x000fe2000fffe03f */
[----:B------:R-:W-:Y:S01]  /*a660*/  BSSY B0, `(.L_x_198) ;  /* 0x00000cc000007945 */ /* 0x000fe20003800000 */
[----:B------:R-:W-:Y:S01]  /*a670*/  ULDC UR6, c[0x0][0x658] ;  /* 0x0001960000067ab9 */ /* 0x000fe20000000800 */
[----:B------:R-:W-:Y:S01]  /*a680*/  ULDC UR5, c[0x0][0x10] ;  /* 0x0000040000057ab9 */ /* 0x000fe20000000800 */
[----:B------:R-:W-:Y:S01]  /*a690*/  UMOV UR7, 0xffffffff ;  /* 0xffffffff00077882 */ /* 0x000fe20000000000 */
[----:B------:R-:W-:Y:S01]  /*a6a0*/  UMOV UR8, 0x1 ;  /* 0x0000000100087882 */ /* 0x000fe20000000000 */
[----:B------:R-:W-:Y:S01]  /*a6b0*/  UIMAD.WIDE.U32 UR4, UR4, UR5, URZ ;  /* 0x00000005040472a5 */ /* 0x000fe2000f8e003f */
[----:B------:R-:W-:Y:S01]  /*a6c0*/  IMAD.MOV.U32 R9, RZ, RZ, 0x1 ;  /* 0x00000001ff097424 */ /* 0x000fe200078e00ff */
[----:B------:R-:W-:Y:S01]  /*a6d0*/  USHF.L.U32 UR7, UR7, UR6, URZ ;  /* 0x0000000607077299 */ /* 0x000fe2000800063f */
[----:B------:R-:W-:Y:S01]  /*a6e0*/  LOP3.LUT R13, R19, 0x2, RZ, 0xfc, !PT ;  /* 0x00000002130d7812 */ /* 0x000fe200078efcff */
[----:B------:R-:W-:-:S02]  /*a6f0*/  USHF.L.U32 UR18, UR8, UR6, URZ ;  /* 0x0000000608127299 */ /* 0x000fc4000800063f */
[----:B------:R-:W-:Y:S01]  /*a700*/  ULOP3.LUT UR17, URZ, UR7, URZ, 0x33, !UPT ;  /* 0x000000073f117292 */ /* 0x000fe2000f8e333f */
[----:B------:R-:W-:Y:S01]  /*a710*/  ULDC UR6, c[0x0][0x14] ;  /* 0x0000050000067ab9 */ /* 0x000fe20000000800 */
[----:B------:R-:W-:Y:S01]  /*a720*/  ULDC.64 UR22, c[0x0][0x198] ;  /* 0x0000660000167ab9 */ /* 0x000fe20000000a00 */
[----:B------:R-:W-:Y:S02]  /*a730*/  UIMAD.WIDE.U32 UR20, UR4, UR6, URZ ;  /* 0x00000006041472a5 */ /* 0x000fe4000f8e003f */
[----:B------:R-:W-:Y:S01]  /*a740*/  UIMAD UR13, UR5, UR6, URZ ;  /* 0x00000006050d72a4 */ /* 0x000fe2000f8e023f */
[----:B0-----:R-:W-:-:S03]  /*a750*/  VIADD R0, R0, 0x3f ;  /* 0x0000003f00007836 */ /* 0x001fc60000000000 */
[----:B------:R-:W-:Y:S02]  /*a760*/  UIADD3 UR13, UR21, UR13, URZ ;  /* 0x0000000d150d7290 */ /* 0x000fe4000fffe03f */
[----:B------:R-:W-:-:S04]  /*a770*/  SHF.R.S32.HI R3, RZ, 0x1f, R0 ;  /* 0x0000001fff037819 */ /* 0x000fc80000011400 */
[----:B------:R-:W-:Y:S01]  /*a780*/  LEA.HI R8, R3, R0, RZ, 0x6 ;  /* 0x0000000003087211 */ /* 0x000fe200078f30ff */
[C---:B-1----:R-:W-:Y:S02]  /*a790*/  IMAD.SHL.U32 R10, R11.reuse, 0x20, RZ ;  /* 0x000000200b0a7824 */ /* 0x042fe400078e00ff */
[----:B------:R-:W-:Y:S01]  /*a7a0*/  IMAD.SHL.U32 R11, R11, 0x800, RZ ;  /* 0x000008000b0b7824 */ /* 0x000fe200078e00ff */
[----:B------:R-:W-:Y:S01]  /*a7b0*/  SHF.R.S32.HI R8, RZ, 0x6, R8 ;  /* 0x00000006ff087819 */ /* 0x000fe20000011408 */
[----:B------:R-:W-:Y:S01]  /*a7c0*/  IMAD.MOV.U32 R0, RZ, RZ, 0x1 ;  /* 0x00000001ff007424 */ /* 0x000fe200078e00ff */
[----:B------:R-:W-:Y:S01]  /*a7d0*/  LOP3.LUT R10, R10, 0x20, RZ, 0xc0, !PT ;  /* 0x000000200a0a7812 */ /* 0x000fe200078ec0ff */
[----:B------:R-:W-:Y:S01]  /*a7e0*/  IMAD.MOV.U32 R3, RZ, RZ, RZ ;  /* 0x000000ffff037224 */ /* 0x000fe200078e00ff */
[----:B------:R-:W-:Y:S01]  /*a7f0*/  LOP3.LUT R11, R11, 0x800, RZ, 0xc0, !PT ;  /* 0x000008000b0b7812 */ /* 0x000fe200078ec0ff */
[----:B------:R-:W-:-:S07]  /*a800*/  VIADD R12, R8, 0x1 ;  /* 0x00000001080c7836 */ /* 0x000fce0000000000 */
.L_x_209:
[----:B------:R-:W-:-:S03]  /*a810*/  UMOV UR4, 0xffffffff ;  /* 0xffffffff00047882 */ /* 0x000fc60000000000 */
[----:B------:R-:W-:Y:S05]  /*a820*/  BRA.DIV UR4, `(.L_x_199) ;  /* 0x0000000e04a87947 */ /* 0x000fea000b800000 */
[----:B------:R-:W-:-:S13]  /*a830*/  ELECT P6, URZ, PT ;  /* 0x00000000003f782f */ /* 0x000fda00038c0000 */
.L_x_220:
[----:B------:R-:W0:Y:S01]  /*a840*/  LDC R4, c[0x0][0x28c] ;  /* 0x0000a300ff047b82 */ /* 0x000e220000000800 */
[----:B------:R-:W-:Y:S01]  /*a850*/  BSSY B1, `(.L_x_200) ;  /* 0x0000038000017945 */ /* 0x000fe20003800000 */
[----:B0-----:R-:W-:-:S13]  /*a860*/  ISETP.LT.OR P6, PT, R4, 0x1, !P6 ;  /* 0x000000010400780c */ /* 0x001fda00077c1670 */
[----:B------:R-:W-:Y:S05]  /*a870*/  @P6 BRA `(.L_x_201) ;  /* 0x0000000000d46947 */ /* 0x000fea0003800000 */
[----:B------:R-:W-:Y:S02]  /*a880*/  IMAD R21, R21, 0x40, R10 ;  /* 0x0000004015157824 */ /* 0x000fe400078e020a */
[----:B------:R-:W-:Y:S02]  /*a890*/  IMAD R22, R20, 0x180, RZ ;  /* 0x0000018014167824 */ /* 0x000fe400078e02ff */
[----:B------:R-:W-:Y:S02]  /*a8a0*/  IMAD.MOV.U32 R24, RZ, RZ, RZ ;  /* 0x000000ffff187224 */ /* 0x000fe400078e00ff */
[----:B------:R-:W-:Y:S02]  /*a8b0*/  IMAD.MOV.U32 R4, RZ, RZ, R12 ;  /* 0x000000ffff047224 */ /* 0x000fe400078e000c */
[----:B------:R-:W-:Y:S02]  /*a8c0*/  IMAD.MOV.U32 R5, RZ, RZ, R0 ;  /* 0x000000ffff057224 */ /* 0x000fe400078e0000 */
[----:B------:R-:W-:-:S07]  /*a8d0*/  IMAD.MOV.U32 R14, RZ, RZ, R3 ;  /* 0x000000ffff0e7224 */ /* 0x000fce00078e0003 */
.L_x_204:
[----:B------:R-:W0:Y:S01]  /*a8e0*/  S2R R20, SR_CgaCtaId ;  /* 0x0000000000147919 */ /* 0x000e220000008800 */
[----:B------:R-:W-:Y:S02]  /*a8f0*/  MOV R7, 0x400 ;  /* 0x0000040000077802 */ /* 0x000fe40000000f00 */
[----:B------:R-:W-:-:S13]  /*a900*/  LOP3.LUT P1, RZ, R18, 0x7f, RZ, 0xc0, !PT ;  /* 0x0000007f12ff7812 */ /* 0x000fda000782c0ff */
[----:B------:R-:W1:Y:S01]  /*a910*/  @!P1 LDC R15, c[0x0][0x500] ;  /* 0x00014000ff0f9b82 */ /* 0x000e620000000800 */
[----:B0-----:R-:W-:Y:S02]  /*a920*/  LEA R23, R20, R7, 0x18 ;  /* 0x0000000714177211 */ /* 0x001fe400078ec0ff */
[----:B------:R-:W-:-:S03]  /*a930*/  SHF.L.U32 R7, R5, 0x1f, RZ ;  /* 0x0000001f05077819 */ /* 0x000fc600000006ff */
[----:B------:R-:W-:-:S04]  /*a940*/  IMAD R20, R14, 0x8, R23 ;  /* 0x000000080e147824 */ /* 0x000fc800078e0217 */
[----:B------:R-:W0:Y:S02]  /*a950*/  SYNCS.PHASECHK.TRANS64.TRYWAIT P0, [R20+URZ+0x20], R7 ;  /* 0x00002007140075a7 */ /* 0x000e24000800017f */
[----:B01----:R-:W-:Y:S05]  /*a960*/  @!P0 BRA `(.L_x_202) ;  /* 0x0000000c00788947 */ /* 0x003fea0003800000 */
.L_x_221:
[----:B0-----:R-:W-:Y:S01]  /*a970*/  PRMT R7, R13, 0x9910, RZ ;  /* 0x000099100d077816 */ /* 0x001fe200000000ff */
[----:B------:R0:W-:Y:S03]  /*a980*/  @!P1 SYNCS.ARRIVE.TRANS64 RZ, [R20+URZ], R15 ;  /* 0x0000000f14ff99a7 */ /* 0x0001e6000800003f */
[----:B------:R-:W-:-:S13]  /*a990*/  ISETP.NE.AND P0, PT, R7, 0x2, PT ;  /* 0x000000020700780c */ /* 0x000fda0003f05270 */
[----:B0-----:R-:W-:Y:S05]  /*a9a0*/  @P0 BRA `(.L_x_203) ;  /* 0x0000000000040947 */ /* 0x001fea0003800000 */
[----:B------:R-:W-:Y:S01]  /*a9b0*/  BPT.TRAP 0x1 ;  /* 0x000000040000795c */ /* 0x000fe20000300000 */
.L_x_203:
[----:B------:R-:W-:Y:S01]  /*a9c0*/  IMAD R15, R14, 0xc000, R23 ;  /* 0x0000c0000e0f7824 */ /* 0x000fe200078e0217 */
[----:B------:R-:W-:Y:S01]  /*a9d0*/  R2UR UR9, R20 ;  /* 0x00000000140972ca */ /* 0x000fe200000e0000 */
[----:B------:R-:W-:Y:S01]  /*a9e0*/  IMAD R7, R14, 0x1000, R11 ;  /* 0x000010000e077824 */ /* 0x000fe200078e020b */
[----:B------:R-:W-:Y:S01]  /*a9f0*/  UIADD3 UR4, UP0, UR22, 0xf0, URZ ;  /* 0x000000f016047890 */ /* 0x000fe2000ff1e03f */
[----:B------:R-:W-:Y:S01]  /*aa00*/  VIADD R4, R4, 0xffffffff ;  /* 0xffffffff04047836 */ /* 0x000fe20000000000 */
[----:B------:R-:W-:Y:S01]  /*aa10*/  R2UR UR5, R15 ;  /* 0x000000000f0572ca */ /* 0x000fe200000e0000 */
[----:B------:R-:W-:Y:S01]  /*aa20*/  IMAD R7, R7, 0x2, R23 ;  /* 0x0000000207077824 */ /* 0x000fe200078e0217 */
[----:B------:R-:W-:Y:S01]  /*aa30*/  R2UR UR11, R22 ;  /* 0x00000000160b72ca */ /* 0x000fe200000e0000 */
[----:B------:R-:W-:Y:S01]  /*aa40*/  UIADD3 UR24, UP1, UR22, 0x1f0, URZ ;  /* 0x000001f016187890 */ /* 0x000fe2000ff3e03f */
[----:B------:R-:W-:Y:S01]  /*aa50*/  R2UR UR10, R24 ;  /* 0x00000000180a72ca */ /* 0x000fe200000e0000 */
[----:B------:R-:W-:Y:S01]  /*aa60*/  VIADD R14, R14, 0x1 ;  /* 0x000000010e0e7836 */ /* 0x000fe20000000000 */
[----:B------:R-:W-:Y:S01]  /*aa70*/  R2UR UR8, R7 ;  /* 0x00000000070872ca */ /* 0x000fe200000e0000 */
[----:B------:R-:W-:Y:S01]  /*aa80*/  UIADD3.X UR25, URZ, UR23, URZ, UP1, !UPT ;  /* 0x000000173f197290 */ /* 0x000fe20008ffe43f */
[----:B------:R-:W-:Y:S01]  /*aa90*/  R2UR UR12, R6 ;  /* 0x00000000060c72ca */ /* 0x000fe200000e0000 */
[----:B------:R-:W-:Y:S01]  /*aaa0*/  UMOV UR6, 0x0 ;  /* 0x0000000000067882 */ /* 0x000fe20000000000 */
[----:B------:R-:W-:Y:S01]  /*aab0*/  R2UR UR19, R21 ;  /* 0x00000000151372ca */ /* 0x000fe200000e0000 */
[----:B------:R-:W-:Y:S01]  /*aac0*/  UMOV UR7, 0x10000000 ;  /* 0x1000000000077882 */ /* 0x000fe20000000000 */
[----:B------:R-:W-:Y:S01]  /*aad0*/  ISETP.GT.AND P1, PT, R4, 0x1, PT ;  /* 0x000000010400780c */ /* 0x000fe20003f24270 */
[----:B------:R-:W-:Y:S01]  /*aae0*/  UIADD3 UR14, UR5, 0x100, URZ ;  /* 0x00000100050e7890 */ /* 0x000fe2000fffe03f */
[----:B------:R-:W-:Y:S01]  /*aaf0*/  ISETP.NE.AND P0, PT, R14, 0x4, PT ;  /* 0x000000040e00780c */ /* 0x000fe20003f05270 */
[----:B------:R-:W-:Y:S01]  /*ab00*/  UIADD3.X UR5, URZ, UR23, URZ, UP0, !UPT ;  /* 0x000000173f057290 */ /* 0x000fe200087fe43f */
[----:B------:R-:W-:Y:S01]  /*ab10*/  VIADD R24, R24, 0x40 ;  /* 0x0000004018187836 */ /* 0x000fe20000000000 */
[----:B------:R-:W-:Y:S01]  /*ab20*/  UMOV UR26, 0x30000 ;  /* 0x00030000001a7882 */ /* 0x000fe20000000000 */
[----:B------:R-:W-:Y:S01]  /*ab30*/  SEL R20, RZ, 0x1, P0 ;  /* 0x00000001ff147807 */ /* 0x000fe20000000000 */
[----:B------:R-:W-:Y:S01]  /*ab40*/  UIADD3 UR15, UR8, 0x30100, URZ ;  /* 0x00030100080f7890 */ /* 0x000fe2000fffe03f */
[----:B------:R-:W-:-:S02]  /*ab50*/  SEL R14, R14, RZ, P0 ;  /* 0x000000ff0e0e7207 */ /* 0x000fc40000000000 */
[----:B------:R-:W-:Y:S01]  /*ab60*/  UMOV UR8, UR14 ;  /* 0x0000000e00087c82 */ /* 0x000fe20008000000 */
[----:B------:R-:W-:Y:S01]  /*ab70*/  LOP3.LUT R5, R5, R20, RZ, 0x3c, !PT ;  /* 0x0000001405057212 */ /* 0x000fe200078e3cff */
[----:B------:R0:W-:Y:S02]  /*ab80*/  UTMALDG.3D [UR8], [UR4], desc[UR6] ;  /* 0x00000608040075b4 */ /* 0x0001e40008011000 */
[----:B0-----:R-:W-:Y:S01]  /*ab90*/  UMOV UR8, UR15 ;  /* 0x0000000f00087c82 */ /* 0x001fe20008000000 */
[----:B------:R-:W-:Y:S02]  /*aba0*/  UMOV UR11, UR19 ;  /* 0x00000013000b7c82 */ /* 0x000fe40008000000 */
[----:B------:R0:W-:Y:S02]  /*abb0*/  UTMALDG.3D.MULTICAST [UR8], [UR24], UR26, desc[UR6] ;  /* 0x00000608180073b4 */ /* 0x0001e4000801181a */
[----:B0-----:R-:W-:Y:S05]  /*abc0*/  @P1 BRA `(.L_x_204) ;  /* 0xfffffffc00441947 */ /* 0x001fea000383ffff */
.L_x_201:
[----:B------:R-:W-:Y:S05]  /*abd0*/  BSYNC B1 ;  /* 0x0000000000017941 */ /* 0x000fea0003800000 */
.L_x_200:
[----:B------:R-:W-:Y:S01]  /*abe0*/  LOP3.LUT P1, RZ, R9, 0xff, RZ, 0xc0, !PT ;  /* 0x000000ff09ff7812 */ /* 0x000fe2000782c0ff */
[----:B------:R-:W-:Y:S01]  /*abf0*/  IMAD.IADD R3, R8, 0x1, R3 ;  /* 0x0000000108037824 */ /* 0x000fe200078e0203 */
[----:B------:R-:W-:Y:S01]  /*ac00*/  IADD3 R16, P2, R16, UR20, RZ ;  /* 0x0000001410107c10 */ /* 0x000fe2000ff5e0ff */
[----:B------:R-:W-:Y:S01]  /*ac10*/  ULDC.64 UR4, c[0x0][0x650] ;  /* 0x0001940000047ab9 */ /* 0x000fe20000000a00 */
[----:B------:R-:W-:Y:S01]  /*ac20*/  BSSY B1, `(.L_x_205) ;  /* 0x000006d000017945 */ /* 0x000fe20003800000 */
[----:B------:R-:W-:Y:S01]  /*ac30*/  IMAD.MOV.U32 R20, RZ, RZ, -0x1 ;  /* 0xffffffffff147424 */ /* 0x000fe200078e00ff */
[----:B------:R-:W-:Y:S01]  /*ac40*/  ISETP.GT.U32.AND P0, PT, R3, 0x3, PT ;  /* 0x000000030300780c */ /* 0x000fe20003f04070 */
[----:B------:R-:W-:Y:S01]  /*ac50*/  IMAD.MOV.U32 R21, RZ, RZ, -0x1 ;  /* 0xffffffffff157424 */ /* 0x000fe200078e00ff */
[----:B------:R-:W-:Y:S02]  /*ac60*/  SHF.R.U32.HI R4, RZ, 0x2, R3 ;  /* 0x00000002ff047819 */ /* 0x000fe40000011603 */
[----:B------:R-:W-:-:S02]  /*ac70*/  ISETP.LT.U32.AND P0, PT, R8, 0x4, P0 ;  /* 0x000000040800780c */ /* 0x000fc40000701070 */
[----:B------:R-:W-:Y:S01]  /*ac80*/  IADD3.X R17, R17, UR13, RZ, P2, !PT ;  /* 0x0000000d11117c10 */ /* 0x000fe200097fe4ff */
[----:B------:R-:W0:Y:S01]  /*ac90*/  @P1 S2R R6, SR_CgaCtaId ;  /* 0x0000000000061919 */ /* 0x000e220000008800 */
[----:B------:R-:W-:Y:S02]  /*aca0*/  @P1 MOV R5, 0x400 ;  /* 0x0000040000051802 */ /* 0x000fe40000000f00 */
[----:B------:R-:W-:Y:S02]  /*acb0*/  ISETP.GE.U32.AND P2, PT, R16, UR4, PT ;  /* 0x0000000410007c0c */ /* 0x000fe4000bf46070 */
[----:B------:R-:W-:Y:S02]  /*acc0*/  LOP3.LUT R4, R4, 0x1, RZ, 0xc0, !PT ;  /* 0x0000000104047812 */ /* 0x000fe400078ec0ff */
[----:B------:R-:W-:Y:S02]  /*acd0*/  LOP3.LUT R3, R3, 0x3, RZ, 0xc0, !PT ;  /* 0x0000000303037812 */ /* 0x000fe400078ec0ff */
[----:B------:R-:W-:-:S02]  /*ace0*/  PRMT R9, RZ, 0x7610, R9 ;  /* 0x00007610ff097816 */ /* 0x000fc40000000009 */
[----:B0-----:R-:W-:Y:S01]  /*acf0*/  @P1 LEA R5, R6, R5, 0x18 ;  /* 0x0000000506051211 */ /* 0x001fe200078ec0ff */
[----:B------:R-:W-:-:S03]  /*ad00*/  IMAD.MOV.U32 R6, RZ, RZ, -0x1 ;  /* 0xffffffffff067424 */ /* 0x000fc600078e00ff */
[----:B------:R0:W-:Y:S01]  /*ad10*/  @P1 SYNCS.ARRIVE.TRANS64.A1T0 RZ, [R5+URZ+0x58], RZ ;  /* 0x000058ff05ff19a7 */ /* 0x0001e2000810003f */
[----:B------:R-:W-:-:S04]  /*ad20*/  ISETP.NE.U32.AND P1, PT, R4, 0x1, PT ;  /* 0x000000010400780c */ /* 0x000fc80003f25070 */
[----:B------:R-:W-:Y:S02]  /*ad30*/  ISETP.GT.U32.AND P1, PT, R8, 0x3, !P1 ;  /* 0x000000030800780c */ /* 0x000fe40004f24070 */
[----:B0-----:R-:W-:Y:S02]  /*ad40*/  SEL R5, RZ, 0x1, !P0 ;  /* 0x00000001ff057807 */ /* 0x001fe40004000000 */
[----:B------:R-:W-:Y:S02]  /*ad50*/  ISETP.GE.U32.AND.EX P0, PT, R17, UR5, PT, P2 ;  /* 0x0000000511007c0c */ /* 0x000fe4000bf06120 */
[----:B------:R-:W-:-:S04]  /*ad60*/  SEL R4, RZ, 0x1, !P1 ;  /* 0x00000001ff047807 */ /* 0x000fc80004800000 */
[----:B------:R-:W-:Y:S02]  /*ad70*/  LOP3.LUT R0, R4, R0, R5, 0x96, !PT ;  /* 0x0000000004007212 */ /* 0x000fe400078e9605 */
[----:B------:R-:W-:-:S05]  /*ad80*/  PRMT R4, RZ, 0x7610, R4 ;  /* 0x00007610ff047816 */ /* 0x000fca0000000004 */
[----:B------:R-:W-:Y:S05]  /*ad90*/  @P0 BRA `(.L_x_206) ;  /* 0x0000000400540947 */ /* 0x000fea0003800000 */
[----:B------:R-:W0:Y:S01]  /*ada0*/  S2R R15, SR_CTAID.X ;  /* 0x00000000000f7919 */ /* 0x000e220000002500 */
[----:B------:R-:W-:Y:S01]  /*adb0*/  ULDC.64 UR4, c[0x0][0x628] ;  /* 0x00018a0000047ab9 */ /* 0x000fe20000000a00 */
[----:B------:R-:W-:Y:S01]  /*adc0*/  ULDC UR7, c[0x0][0x630] ;  /* 0x00018c0000077ab9 */ /* 0x000fe20000000800 */
[----:B------:R-:W-:Y:S01]  /*add0*/  ISETP.NE.U32.AND P0, PT, RZ, UR4, PT ;  /* 0x00000004ff007c0c */ /* 0x000fe2000bf05070 */
[----:B------:R-:W1:Y:S01]  /*ade0*/  S2R R20, SR_CTAID.Y ;  /* 0x0000000000147919 */ /* 0x000e620000002600 */
[----:B------:R-:W-:Y:S01]  /*adf0*/  ULDC UR8, c[0x0][0x150] ;  /* 0x0000540000087ab9 */ /* 0x000fe20000000800 */
[----:B------:R-:W-:Y:S01]  /*ae00*/  IMAD.MOV.U32 R4, RZ, RZ, R16 ;  /* 0x000000ffff047224 */ /* 0x000fe200078e0010 */
[----:B------:R-:W-:Y:S01]  /*ae10*/  ISETP.NE.AND.EX P0, PT, RZ, UR5, PT, P0 ;  /* 0x00000005ff007c0c */ /* 0x000fe2000bf05300 */
[----:B------:R-:W-:Y:S01]  /*ae20*/  IMAD.MOV.U32 R5, RZ, RZ, R17 ;  /* 0x000000ffff057224 */ /* 0x000fe200078e0011 */
[----:B0-----:R-:W-:-:S11]  /*ae30*/  I2FP.F32.U32 R22, R15 ;  /* 0x0000000f00167245 */ /* 0x001fd60000201000 */
[----:B------:R-:W-:Y:S05]  /*ae40*/  @!P0 BRA `(.L_x_207) ;  /* 0x0000000000288947 */ /* 0x000fea0003800000 */
[----:B------:R-:W-:Y:S02]  /*ae50*/  ULDC UR6, c[0x0][0x634] ;  /* 0x00018d0000067ab9 */ /* 0x000fe40000000800 */
[----:B------:R-:W-:-:S05]  /*ae60*/  IADD3 R5, P0, R16, UR6, RZ ;  /* 0x0000000610057c10 */ /* 0x000fca000ff1e0ff */
[----:B------:R-:W-:-:S04]  /*ae70*/  IMAD.X R21, RZ, RZ, R17, P0 ;  /* 0x000000ffff157224 */ /* 0x000fc800000e0611 */
[----:B------:R-:W-:-:S04]  /*ae80*/  IMAD.WIDE.U32 R6, R21, UR4, RZ ;  /* 0x0000000415067c25 */ /* 0x000fc8000f8e00ff */
[----:B------:R-:W-:-:S04]  /*ae90*/  IMAD.WIDE.U32 R6, P0, R5, UR5, R6 ;  /* 0x0000000505067c25 */ /* 0x000fc8000f800006 */
[----:B------:R-:W-:-:S04]  /*aea0*/  IMAD.WIDE.U32 R4, R5, UR4, RZ ;  /* 0x0000000405047c25 */ /* 0x000fc8000f8e00ff */
[----:B------:R-:W-:Y:S01]  /*aeb0*/  IMAD.MOV.U32 R4, RZ, RZ, R7 ;  /* 0x000000ffff047224 */ /* 0x000fe200078e0007 */
[----:B------:R-:W-:Y:S01]  /*aec0*/  IADD3 RZ, P1, R5, R6, RZ ;  /* 0x0000000605ff7210 */ /* 0x000fe20007f3e0ff */
[----:B------:R-:W-:-:S04]  /*aed0*/  IMAD.X R5, RZ, RZ, RZ, P0 ;  /* 0x000000ffff057224 */ /* 0x000fc800000e06ff */
[----:B------:R-:W-:-:S08]  /*aee0*/  IMAD.WIDE.U32.X R4, R21, UR5, R4, P1 ;  /* 0x0000000515047c25 */ /* 0x000fd000088e0404 */
.L_x_207:
[--C-:B------:R-:W-:Y:S01]  /*aef0*/  SHF.R.U64 R14, R4, UR7, R5.reuse ;  /* 0x00000007040e7c19 */ /* 0x100fe20008001205 */
[----:B------:R-:W-:Y:S01]  /*af00*/  FMUL R22, R22, UR8 ;  /* 0x0000000816167c20 */ /* 0x000fe20008400000 */
[----:B------:R-:W-:Y:S01]  /*af10*/  SHF.R.U32.HI R4, RZ, UR7, R5 ;  /* 0x00000007ff047c19 */ /* 0x000fe20008011605 */
[----:B------:R-:W0:Y:S01]  /*af20*/  LDC R6, c[0x0][0x144] ;  /* 0x00005100ff067b82 */ /* 0x000e220000000800 */
[----:B------:R-:W-:Y:S01]  /*af30*/  IADD3 R5, P0, RZ, -R14, RZ ;  /* 0x8000000eff057210 */ /* 0x000fe20007f1e0ff */
[----:B------:R-:W-:Y:S01]  /*af40*/  ULDC UR6, c[0x0][0x154] ;  /* 0x0000550000067ab9 */ /* 0x000fe20000000800 */
[----:B-1----:R-:W-:Y:S01]  /*af50*/  I2FP.F32.U32 R7, R20 ;  /* 0x0000001400077245 */ /* 0x002fe20000201000 */
[----:B------:R-:W1:Y:S01]  /*af60*/  F2I.U32.TRUNC.NTZ R22, R22 ;  /* 0x0000001600167305 */ /* 0x000e62000020f000 */
[----:B------:R-:W-:Y:S01]  /*af70*/  ULDC.64 UR4, c[0x0][0x620] ;  /* 0x0001880000047ab9 */ /* 0x000fe20000000a00 */
[----:B------:R-:W-:Y:S01]  /*af80*/  IMAD.X R4, RZ, RZ, ~R4, P0 ;  /* 0x000000ffff047224 */ /* 0x000fe200000e0e04 */
[----:B------:R-:W-:Y:S01]  /*af90*/  ISETP.NE.AND P2, PT, R2, 0x1, PT ;  /* 0x000000010200780c */ /* 0x000fe20003f45270 */
[----:B------:R-:W-:Y:S01]  /*afa0*/  FMUL R23, R7, UR6 ;  /* 0x0000000607177c20 */ /* 0x000fe20008400000 */
[----:B------:R-:W2:Y:S01]  /*afb0*/  LDC R25, c[0x0][0x148] ;  /* 0x00005200ff197b82 */ /* 0x000ea20000000800 */
[----:B------:R-:W-:Y:S01]  /*afc0*/  IMAD R4, R4, UR4, RZ ;  /* 0x0000000404047c24 */ /* 0x000fe2000f8e02ff */
[----:B------:R-:W-:-:S02]  /*afd0*/  ULDC.64 UR6, c[0x0][0x640] ;  /* 0x0001900000067ab9 */ /* 0x000fc40000000a00 */
[----:B------:R-:W-:Y:S01]  /*afe0*/  ISETP.NE.U32.AND P0, PT, RZ, UR6, PT ;  /* 0x00000006ff007c0c */ /* 0x000fe2000bf05070 */
[----:B------:R-:W3:Y:S01]  /*aff0*/  F2I.U32.TRUNC.NTZ R23, R23 ;  /* 0x0000001700177305 */ /* 0x000ee2000020f000 */
[C---:B------:R-:W-:Y:S02]  /*b000*/  IMAD R7, R5.reuse, UR5, R4 ;  /* 0x0000000505077c24 */ /* 0x040fe4000f8e0204 */
[----:B------:R-:W-:Y:S01]  /*b010*/  IMAD.WIDE.U32 R4, R5, UR4, R16 ;  /* 0x0000000405047c25 */ /* 0x000fe2000f8e0010 */
[----:B------:R-:W-:Y:S01]  /*b020*/  ULDC UR4, c[0x0][0x618] ;  /* 0x0001860000047ab9 */ /* 0x000fe20000000800 */
[----:B------:R-:W-:Y:S02]  /*b030*/  ISETP.NE.AND.EX P0, PT, RZ, UR7, PT, P0 ;  /* 0x00000007ff007c0c */ /* 0x000fe4000bf05300 */
[----:B------:R-:W-:Y:S02]  /*b040*/  IMAD.IADD R5, R5, 0x1, R7 ;  /* 0x0000000105057824 */ /* 0x000fe400078e0207 */
[----:B-1----:R-:W-:-:S03]  /*b050*/  IMAD.MOV R22, RZ, RZ, -R22 ;  /* 0x000000ffff167224 */ /* 0x002fc600078e0a16 */
[----:B------:R-:W-:Y:S01]  /*b060*/  SHF.R.U64 R21, R4, UR4, R5 ;  /* 0x0000000404157c19 */ /* 0x000fe20008001205 */
[----:B0-----:R-:W-:Y:S01]  /*b070*/  IMAD R15, R6, R22, R15 ;  /* 0x00000016060f7224 */ /* 0x001fe200078e020f */
[----:B------:R-:W-:Y:S01]  /*b080*/  SHF.R.U32.HI R4, RZ, UR4, R5 ;  /* 0x00000004ff047c19 */ /* 0x000fe20008011605 */
[----:B------:R-:W-:Y:S01]  /*b090*/  ULDC UR4, c[0x0][0x608] ;  /* 0x0001820000047ab9 */ /* 0x000fe20000000800 */
[----:B---3--:R-:W-:Y:S02]  /*b0a0*/  IMAD.MOV R6, RZ, RZ, -R23 ;  /* 0x000000ffff067224 */ /* 0x008fe400078e0a17 */
[--C-:B------:R-:W-:Y:S02]  /*b0b0*/  SHF.R.U64 R22, R21, UR4, R4.reuse ;  /* 0x0000000415167c19 */ /* 0x100fe40008001204 */
[----:B------:R-:W-:Y:S01]  /*b0c0*/  SHF.R.U32.HI R5, RZ, UR4, R4 ;  /* 0x00000004ff057c19 */ /* 0x000fe20008011604 */
[----:B------:R-:W-:Y:S01]  /*b0d0*/  ULDC UR4, c[0x0][0x658] ;  /* 0x0001960000047ab9 */ /* 0x000fe20000000800 */
[----:B--2---:R-:W-:-:S02]  /*b0e0*/  @P2 IMAD R15, R25, R6, R20 ;  /* 0x00000006190f2224 */ /* 0x004fc400078e0214 */
[--C-:B------:R-:W-:Y:S02]  /*b0f0*/  SHF.R.U64 R20, R22, UR4, R5.reuse ;  /* 0x0000000416147c19 */ /* 0x100fe40008001205 */
[----:B------:R-:W-:-:S03]  /*b100*/  SHF.R.U32.HI R23, RZ, UR4, R5 ;  /* 0x00000004ff177c19 */ /* 0x000fc60008011605 */
[----:B------:R-:W-:Y:S02]  /*b110*/  IMAD.MOV.U32 R6, RZ, RZ, R20 ;  /* 0x000000ffff067224 */ /* 0x000fe400078e0014 */
[----:B------:R-:W-:Y:S01]  /*b120*/  IMAD.MOV.U32 R5, RZ, RZ, R23 ;  /* 0x000000ffff057224 */ /* 0x000fe200078e0017 */
[----:B------:R-:W-:Y:S06]  /*b130*/  @!P0 BRA `(.L_x_208) ;  /* 0x00000000002c8947 */ /* 0x000fec0003800000 */
        /* <DEDUP_REMOVED lines=9> */
[----:B------:R-:W-:-:S04]  /*b1d0*/  IMAD.WIDE.U32.X R4, R23, UR7, R4, P1 ;  /* 0x0000000717047c25 */ /* 0x000fc800088e0404 */
[----:B------:R-:W-:-:S07]  /*b1e0*/  IMAD.MOV.U32 R6, RZ, RZ, R4 ;  /* 0x000000ffff067224 */ /* 0x000fce00078e0004 */
.L_x_208:
[----:B------:R-:W-:Y:S01]  /*b1f0*/  ULDC UR4, c[0x0][0x648] ;  /* 0x0001920000047ab9 */ /* 0x000fe20000000800 */
[----:B------:R-:W-:Y:S01]  /*b200*/  LOP3.LUT R4, R22, UR17, RZ, 0xc0, !PT ;  /* 0x0000001116047c12 */ /* 0x000fe2000f8ec0ff */
[----:B------:R-:W-:Y:S01]  /*b210*/  ULDC UR5, c[0x0][0x610] ;  /* 0x0001840000057ab9 */ /* 0x000fe20000000800 */
[----:B------:R-:W-:Y:S01]  /*b220*/  SHF.R.U64 R5, R6, UR4, R5 ;  /* 0x0000000406057c19 */ /* 0x000fe20008001205 */
[----:B------:R-:W-:Y:S01]  /*b230*/  ULDC UR4, c[0x0][0x638] ;  /* 0x00018e0000047ab9 */ /* 0x000fe20000000800 */
[----:B------:R-:W-:Y:S01]  /*b240*/  LOP3.LUT R21, R21, UR16, RZ, 0xc0, !PT ;  /* 0x0000001015157c12 */ /* 0x000fe2000f8ec0ff */
[----:B------:R-:W-:Y:S02]  /*b250*/  IMAD.MOV.U32 R6, RZ, RZ, R14 ;  /* 0x000000ffff067224 */ /* 0x000fe400078e000e */
[----:B------:R-:W-:Y:S02]  /*b260*/  IMAD.MOV R7, RZ, RZ, -R5 ;  /* 0x000000ffff077224 */ /* 0x000fe400078e0a05 */
[----:B------:R-:W-:-:S02]  /*b270*/  IMAD R4, R5, UR18, R4 ;  /* 0x0000001205047c24 */ /* 0x000fc4000f8e0204 */
[----:B------:R-:W-:Y:S01]  /*b280*/  IMAD R20, R7, UR4, R20 ;  /* 0x0000000407147c24 */ /* 0x000fe2000f8e0214 */
[----:B------:R-:W-:Y:S01]  /*b290*/  ULDC UR4, c[0x0][0x600] ;  /* 0x0001800000047ab9 */ /* 0x000fe20000000800 */
[----:B------:R-:W-:Y:S02]  /*b2a0*/  IMAD R15, R4, UR5, R15 ;  /* 0x00000005040f7c24 */ /* 0x000fe4000f8e020f */
[----:B------:R-:W-:Y:S02]  /*b2b0*/  IMAD R20, R20, UR4, R21 ;  /* 0x0000000414147c24 */ /* 0x000fe4000f8e0215 */
[----:B------:R-:W-:-:S03]  /*b2c0*/  IMAD.MOV.U32 R4, RZ, RZ, 0x1 ;  /* 0x00000001ff047424 */ /* 0x000fc600078e00ff */
[----:B------:R-:W-:Y:S02]  /*b2d0*/  SEL R21, R20, R15, !P2 ;  /* 0x0000000f14157207 */ /* 0x000fe40005000000 */
[----:B------:R-:W-:-:S07]  /*b2e0*/  SEL R20, R15, R20, !P2 ;  /* 0x000000140f147207 */ /* 0x000fce0005000000 */
.L_x_206:
[----:B------:R-:W-:Y:S05]  /*b2f0*/  BSYNC B1 ;  /* 0x0000000000017941 */ /* 0x000fea0003800000 */
.L_x_205:
[----:B------:R-:W-:-:S13]  /*b300*/  LOP3.LUT P0, RZ, R4, 0xff, RZ, 0xc0, !PT ;  /* 0x000000ff04ff7812 */ /* 0x000fda000780c0ff */
[----:B------:R-:W-:Y:S05]  /*b310*/  @P0 BRA `(.L_x_209) ;  /* 0xfffffff4003c0947 */ /* 0x000fea000383ffff */
[----:B------:R-:W-:Y:S05]  /*b320*/  BSYNC B0 ;  /* 0x0000000000007941 */ /* 0x000fea0003800000 */
.L_x_198:
[----:B------:R-:W-:-:S03]  /*b330*/  UMOV UR4, 0xffffffff ;  /* 0xffffffff00047882 */ /* 0x000fc60000000000 */
[----:B------:R-:W-:Y:S05]  /*b340*/  BRA.DIV UR4, `(.L_x_210) ;  /* 0x0000000604147947 */ /* 0x000fea000b800000 */
[----:B------:R-:W-:-:S13]  /*b350*/  ELECT P6, URZ, PT ;  /* 0x00000000003f782f */ /* 0x000fda00038c0000 */
.L_x_224:
[----:B------:R-:W-:Y:S04]  /*b360*/  BSSY B0, `(.L_x_211) ;  /* 0x000002b000007945 */ /* 0x000fe80003800000 */
[----:B------:R-:W-:Y:S05]  /*b370*/  @!P6 BRA `(.L_x_212) ;  /* 0x0000000000a4e947 */ /* 0x000fea0003800000 */
[----:B------:R-:W-:-:S04]  /*b380*/  LOP3.LUT R19, R19, 0x2, RZ, 0xfc, !PT ;  /* 0x0000000213137812 */ /* 0x000fc800078efcff */
[----:B------:R-:W-:-:S13]  /*b390*/  ISETP.NE.AND P0, PT, R19, 0x3, PT ;  /* 0x000000031300780c */ /* 0x000fda0003f05270 */
[----:B------:R-:W-:Y:S05]  /*b3a0*/  @!P0 BRA `(.L_x_213) ;  /* 0x0000000000048947 */ /* 0x000fea0003800000 */
[----:B------:R-:W-:Y:S01]  /*b3b0*/  BPT.TRAP 0x1 ;  /* 0x000000040000795c */ /* 0x000fe20000300000 */
.L_x_213:
[----:B------:R-:W0:Y:S01]  /*b3c0*/  S2R R5, SR_CgaCtaId ;  /* 0x0000000000057919 */ /* 0x000e220000008800 */
[----:B------:R-:W-:Y:S02]  /*b3d0*/  MOV R2, 0x400 ;  /* 0x0000040000027802 */ /* 0x000fe40000000f00 */
[----:B------:R-:W-:Y:S02]  /*b3e0*/  SHF.L.U32 R4, R0, 0x1f, RZ ;  /* 0x0000001f00047819 */ /* 0x000fe400000006ff */
[----:B0-----:R-:W-:-:S05]  /*b3f0*/  LEA R2, R5, R2, 0x18 ;  /* 0x0000000205027211 */ /* 0x001fca00078ec0ff */
[----:B------:R-:W-:-:S04]  /*b400*/  VIADD R2, R2, 0x20 ;  /* 0x0000002002027836 */ /* 0x000fc80000000000 */
[C---:B------:R-:W-:Y:S02]  /*b410*/  IMAD R7, R3.reuse, 0x8, R2 ;  /* 0x0000000803077824 */ /* 0x040fe400078e0202 */
[----:B------:R-:W-:Y:S02]  /*b420*/  VIADD R3, R3, 0x1 ;  /* 0x0000000103037836 */ /* 0x000fe40000000000 */
[----:B------:R-:W0:Y:S03]  /*b430*/  SYNCS.PHASECHK.TRANS64.TRYWAIT P0, [R7+URZ], R4 ;  /* 0x00000004070075a7 */ /* 0x000e26000800017f */
[----:B------:R-:W-:-:S04]  /*b440*/  ISETP.NE.AND P1, PT, R3, 0x4, PT ;  /* 0x000000040300780c */ /* 0x000fc80003f25270 */
[----:B------:R-:W-:Y:S02]  /*b450*/  SEL R5, RZ, 0x1, P1 ;  /* 0x00000001ff057807 */ /* 0x000fe40000800000 */
[----:B------:R-:W-:Y:S02]  /*b460*/  SEL R3, R3, RZ, P1 ;  /* 0x000000ff03037207 */ /* 0x000fe40000800000 */
[----:B------:R-:W-:-:S03]  /*b470*/  LOP3.LUT R6, R0, R5, RZ, 0x3c, !PT ;  /* 0x0000000500067212 */ /* 0x000fc600078e3cff */
[----:B------:R-:W-:Y:S01]  /*b480*/  IMAD R8, R3, 0x8, R2 ;  /* 0x0000000803087824 */ /* 0x000fe200078e0202 */
[----:B------:R-:W-:Y:S01]  /*b490*/  SHF.L.U32 R5, R6, 0x1f, RZ ;  /* 0x0000001f06057819 */ /* 0x000fe200000006ff */
[----:B0-----:R-:W-:Y:S06]  /*b4a0*/  @!P0 BRA `(.L_x_214) ;  /* 0x0000000000dc8947 */ /* 0x001fec0003800000 */
.L_x_225:
[----:B------:R-:W1:Y:S01]  /*b4b0*/  SYNCS.PHASECHK.TRANS64.TRYWAIT P0, [R8+URZ], R5 ;  /* 0x00000005080075a7 */ /* 0x000e62000800017f */
[----:B------:R-:W-:-:S05]  /*b4c0*/  VIADD R0, R3, 0x1 ;  /* 0x0000000103007836 */ /* 0x000fca0000000000 */
[----:B------:R-:W-:-:S04]  /*b4d0*/  ISETP.NE.AND P1, PT, R0, 0x4, PT ;  /* 0x000000040000780c */ /* 0x000fc80003f25270 */
[----:B------:R-:W-:Y:S02]  /*b4e0*/  SEL R3, RZ, 0x1, P1 ;  /* 0x00000001ff037807 */ /* 0x000fe40000800000 */
[----:B0-----:R-:W-:Y:S02]  /*b4f0*/  SEL R7, R0, RZ, P1 ;  /* 0x000000ff00077207 */ /* 0x001fe40000800000 */
[----:B------:R-:W-:-:S03]  /*b500*/  LOP3.LUT R9, R6, R3, RZ, 0x3c, !PT ;  /* 0x0000000306097212 */ /* 0x000fc600078e3cff */
[----:B------:R-:W-:Y:S01]  /*b510*/  IMAD R11, R7, 0x8, R2 ;  /* 0x00000008070b7824 */ /* 0x000fe200078e0202 */
[----:B------:R-:W-:Y:S01]  /*b520*/  SHF.L.U32 R6, R9, 0x1f, RZ ;  /* 0x0000001f09067819 */ /* 0x000fe200000006ff */
[----:B-1----:R-:W-:Y:S06]  /*b530*/  @!P0 BRA `(.L_x_215) ;  /* 0x0000000000cc8947 */ /* 0x002fec0003800000 */
.L_x_226:
[----:B------:R-:W1:Y:S01]  /*b540*/  SYNCS.PHASECHK.TRANS64.TRYWAIT P0, [R11+URZ], R6 ;  /* 0x000000060b0075a7 */ /* 0x000e62000800017f */
[----:B------:R-:W-:-:S05]  /*b550*/  VIADD R0, R7, 0x1 ;  /* 0x0000000107007836 */ /* 0x000fca0000000000 */
[----:B------:R-:W-:-:S04]  /*b560*/  ISETP.NE.AND P1, PT, R0, 0x4, PT ;  /* 0x000000040000780c */ /* 0x000fc80003f25270 */
[----:B------:R-:W-:Y:S02]  /*b570*/  SEL R4, RZ, 0x1, P1 ;  /* 0x00000001ff047807 */ /* 0x000fe40000800000 */
[----:B------:R-:W-:Y:S02]  /*b580*/  SEL R3, R0, RZ, P1 ;  /* 0x000000ff00037207 */ /* 0x000fe40000800000 */
[----:B------:R-:W-:Y:S01]  /*b590*/  LOP3.LUT R0, R9, R4, RZ, 0x3c, !PT ;  /* 0x0000000409007212 */ /* 0x000fe200078e3cff */
[----:B-1----:R-:W-:Y:S06]  /*b5a0*/  @!P0 BRA `(.L_x_216) ;  /* 0x0000000000c48947 */ /* 0x002fec0003800000 */
.L_x_227:
[----:B------:R-:W-:Y:S01]  /*b5b0*/  IMAD R3, R3, 0x8, R2 ;  /* 0x0000000803037824 */ /* 0x000fe200078e0202 */
[----:B------:R-:W-:-:S07]  /*b5c0*/  SHF.L.U32 R0, R0, 0x1f, RZ ;  /* 0x0000001f00007819 */ /* 0x000fce00000006ff */
.L_x_217:
[----:B--2---:R2:W3:Y:S02]  /*b5d0*/  SYNCS.PHASECHK.TRANS64.TRYWAIT P0, [R3+URZ], R0 ;  /* 0x00000000030075a7 */ /* 0x0044e4000800017f */
[----:B---3--:R-:W-:Y:S05]  /*b5e0*/  @!P0 NANOSLEEP.SYNCS 0x989680 ;  /* 0x009896800000895d */ /* 0x008fea0003900000 */
[----:B------:R-:W3:Y:S02]  /*b5f0*/  @!P0 SYNCS.PHASECHK.TRANS64 P0, [R3+URZ], R0 ;  /* 0x00000000030085a7 */ /* 0x000ee4000800007f */
[----:B---3--:R-:W-:Y:S05]  /*b600*/  @!P0 BRA `(.L_x_217) ;  /* 0xfffffffc00f08947 */ /* 0x008fea000383ffff */
.L_x_212:
[----:B------:R-:W-:Y:S05]  /*b610*/  BSYNC B0 ;  /* 0x0000000000007941 */ /* 0x000fea0003800000 */
.L_x_211:
[----:B------:R-:W-:Y:S05]  /*b620*/  EXIT ;  /* 0x000000000000794d */ /* 0x000fea0003800000 */
.L_x_21:
[----:B---3--:R3:W4:Y:S02]  /*b630*/  SYNCS.PHASECHK.TRANS64.TRYWAIT P1, [R3+URZ], R0 ;  /* 0x00000000030075a7 */ /* 0x008724000802017f */
[----:B----4-:R-:W-:Y:S05]  /*b640*/  @!P1 NANOSLEEP.SYNCS 0x989680 ;  /* 0x009896800000995d */ /* 0x010fea0003900000 */
[----:B------:R-:W4:Y:S02]  /*b650*/  @!P1 SYNCS.PHASECHK.TRANS64 P1, [R3+URZ], R0 ;  /* 0x00000000030095a7 */ /* 0x000f24000802007f */
[----:B----4-:R-:W-:Y:S05]  /*b660*/  @!P1 BRA `(.L_x_21) ;  /* 0xfffffffc00f09947 */ /* 0x010fea000383ffff */
[----:B------:R-:W-:Y:S05]  /*b670*/  BRA `(.L_x_20) ;  /* 0xffffff5c00a47947 */ /* 0x000fea000383ffff */
.L_x_26:
[----:B-1----:R1:W2:Y:S02]  /*b680*/  SYNCS.PHASECHK.TRANS64.TRYWAIT P1, [R5+URZ], R4 ;  /* 0x00000004050075a7 */ /* 0x0022a4000802017f */
[----:B--2---:R-:W-:Y:S05]  /*b690*/  @!P1 NANOSLEEP.SYNCS 0x989680 ;  /* 0x009896800000995d */ /* 0x004fea0003900000 */
[----:B------:R-:W2:Y:S02]  /*b6a0*/  @!P1 SYNCS.PHASECHK.TRANS64 P1, [R5+URZ], R4 ;  /* 0x00000004050095a7 */ /* 0x000ea4000802007f */
[----:B--2---:R-:W-:Y:S05]  /*b6b0*/  @!P1 BRA `(.L_x_26) ;  /* 0xfffffffc00f09947 */ /* 0x004fea000383ffff */
[----:B------:R-:W-:Y:S05]  /*b6c0*/  BRA `(.L_x_25) ;  /* 0xffffff6400547947 */ /* 0x000fea000383ffff */
.L_x_199:
[----:B------:R-:W-:Y:S01]  /*b6d0*/  BSSY B1, `(.L_x_218) ;  /* 0x0000006000017945 */ /* 0x000fe20003800000 */
[----:B------:R-:W-:-:S07]  /*b6e0*/  IMAD.MOV.U32 R15, RZ, RZ, -0x1 ;  /* 0xffffffffff0f7424 */ /* 0x000fce00078e00ff */
[----:B------:R-:W-:Y:S05]  /*b6f0*/  WARPSYNC.COLLECTIVE R15, `(.L_x_219) ;  /* 0x000000000f0c7348 */ /* 0x000fea0003c00000 */
[----:B------:R-:W-:Y:S02]  /*b700*/  ELECT P6, UR62, PT ;  /* 0x00000000003e782f */ /* 0x000fe400038c0000 */
[----:B------:R-:W-:Y:S01]  /*b710*/  MOV R14, UR62 ;  /* 0x0000003e000e7c02 */ /* 0x000fe20008000f00 */
[----:B------:R-:W-:Y:S10]  /*b720*/  ENDCOLLECTIVE ;  /* 0x000000000000791b */ /* 0x000ff40003800000 */
.L_x_219:
[----:B------:R-:W-:Y:S05]  /*b730*/  BSYNC B1 ;  /* 0x0000000000017941 */ /* 0x000fea0003800000 */
.L_x_218:
[----:B------:R-:W-:Y:S05]  /*b740*/  BRA `(.L_x_220) ;  /* 0xfffffff0003c7947 */ /* 0x000fea000383ffff */
.L_x_202:
[----:B0-----:R0:W1:Y:S02]  /*b750*/  SYNCS.PHASECHK.TRANS64.TRYWAIT P0, [R20+URZ+0x20], R7 ;  /* 0x00002007140075a7 */ /* 0x001064000800017f */
[----:B-1----:R-:W-:Y:S05]  /*b760*/  @!P0 NANOSLEEP.SYNCS 0x989680 ;  /* 0x009896800000895d */ /* 0x002fea0003900000 */
[----:B------:R-:W1:Y:S02]  /*b770*/  @!P0 SYNCS.PHASECHK.TRANS64 P0, [R20+URZ+0x20], R7 ;  /* 0x00002007140085a7 */ /* 0x000e64000800007f */
[----:B-1----:R-:W-:Y:S05]  /*b780*/  @!P0 BRA `(.L_x_202) ;  /* 0xfffffffc00f08947 */ /* 0x002fea000383ffff */
[----:B------:R-:W-:Y:S05]  /*b790*/  BRA `(.L_x_221) ;  /* 0xfffffff000747947 */ /* 0x000fea000383ffff */
.L_x_210:
[----:B------:R-:W-:Y:S01]  /*b7a0*/  BSSY B0, `(.L_x_222) ;  /* 0x0000006000007945 */ /* 0x000fe20003800000 */
[----:B------:R-:W-:-:S07]  /*b7b0*/  IMAD.MOV.U32 R15, RZ, RZ, -0x1 ;  /* 0xffffffffff0f7424 */ /* 0x000fce00078e00ff */
[----:B------:R-:W-:Y:S05]  /*b7c0*/  WARPSYNC.COLLECTIVE R15, `(.L_x_223) ;  /* 0x000000000f0c7348 */ /* 0x000fea0003c00000 */
[----:B------:R-:W-:Y:S02]  /*b7d0*/  ELECT P6, UR62, PT ;  /* 0x00000000003e782f */ /* 0x000fe400038c0000 */
[----:B------:R-:W-:Y:S01]  /*b7e0*/  MOV R14, UR62 ;  /* 0x0000003e000e7c02 */ /* 0x000fe20008000f00 */
[----:B------:R-:W-:Y:S10]  /*b7f0*/  ENDCOLLECTIVE ;  /* 0x000000000000791b */ /* 0x000ff40003800000 */
.L_x_223:
[----:B------:R-:W-:Y:S05]  /*b800*/  BSYNC B0 ;  /* 0x0000000000007941 */ /* 0x000fea0003800000 */
.L_x_222:
[----:B------:R-:W-:Y:S05]  /*b810*/  BRA `(.L_x_224) ;  /* 0xfffffff800d07947 */ /* 0x000fea000383ffff */
.L_x_214:
[----:B0-----:R0:W1:Y:S02]  /*b820*/  SYNCS.PHASECHK.TRANS64.TRYWAIT P0, [R7+URZ], R4 ;  /* 0x00000004070075a7 */ /* 0x001064000800017f */
[----:B-1----:R-:W-:Y:S05]  /*b830*/  @!P0 NANOSLEEP.SYNCS 0x989680 ;  /* 0x009896800000895d */ /* 0x002fea0003900000 */
[----:B------:R-:W1:Y:S02]  /*b840*/  @!P0 SYNCS.PHASECHK.TRANS64 P0, [R7+URZ], R4 ;  /* 0x00000004070085a7 */ /* 0x000e64000800007f */
[----:B-1----:R-:W-:Y:S05]  /*b850*/  @!P0 BRA `(.L_x_214) ;  /* 0xfffffffc00f08947 */ /* 0x002fea000383ffff */
[----:B------:R-:W-:Y:S05]  /*b860*/  BRA `(.L_x_225) ;  /* 0xfffffffc00107947 */ /* 0x000fea000383ffff */
.L_x_215:
[----:B0-----:R0:W1:Y:S02]  /*b870*/  SYNCS.PHASECHK.TRANS64.TRYWAIT P0, [R8+URZ], R5 ;  /* 0x00000005080075a7 */ /* 0x001064000800017f */
[----:B-1----:R-:W-:Y:S05]  /*b880*/  @!P0 NANOSLEEP.SYNCS 0x989680 ;  /* 0x009896800000895d */ /* 0x002fea0003900000 */
[----:B------:R-:W1:Y:S02]  /*b890*/  @!P0 SYNCS.PHASECHK.TRANS64 P0, [R8+URZ], R5 ;  /* 0x00000005080085a7 */ /* 0x000e64000800007f */
[----:B-1----:R-:W-:Y:S05]  /*b8a0*/  @!P0 BRA `(.L_x_215) ;  /* 0xfffffffc00f08947 */ /* 0x002fea000383ffff */
[----:B------:R-:W-:Y:S05]  /*b8b0*/  BRA `(.L_x_226) ;  /* 0xfffffffc00207947 */ /* 0x000fea000383ffff */
.L_x_216:
[----:B-1----:R1:W2:Y:S02]  /*b8c0*/  SYNCS.PHASECHK.TRANS64.TRYWAIT P0, [R11+URZ], R6 ;  /* 0x000000060b0075a7 */ /* 0x0022a4000800017f */
[----:B--2---:R-:W-:Y:S05]  /*b8d0*/  @!P0 NANOSLEEP.SYNCS 0x989680 ;  /* 0x009896800000895d */ /* 0x004fea0003900000 */
[----:B------:R-:W2:Y:S02]  /*b8e0*/  @!P0 SYNCS.PHASECHK.TRANS64 P0, [R11+URZ], R6 ;  /* 0x000000060b0085a7 */ /* 0x000ea4000800007f */
[----:B--2---:R-:W-:Y:S05]  /*b8f0*/  @!P0 BRA `(.L_x_216) ;  /* 0xfffffffc00f08947 */ /* 0x004fea000383ffff */
[----:B------:R-:W-:Y:S05]  /*b900*/  BRA `(.L_x_227) ;  /* 0xfffffffc00287947 */ /* 0x000fea000383ffff */
.L_x_228:
[----:B------:R-:W-:-:S00]  /*b910*/  BRA `(.L_x_228) ;  /* 0xfffffffc00fc7947 */ /* 0x000fc0000383ffff */
[----:B------:R-:W-:-:S00]  /*b920*/  NOP ;  /* 0x0000000000007918 */ /* 0x000fc00000000000 */
        /* <DEDUP_REMOVED lines=13> */
.L_x_229:


//--------------------- .nv.global.init           --------------------------
	.section	.nv.global.init,"aw",@progbits
.nv.global.init:
	.type		$str$22,@object
	.size		$str$22,($str$23 - $str$22)
$str$22:
        /*0000*/ 	.byte	0x6b, 0x5f, 0x74, 0x69, 0x6c, 0x65, 0x5f, 0x63, 0x6f, 0x75, 0x6e, 0x74, 0x20, 0x3e, 0x3d, 0x20
        /*0010*/ 	.byte	0x31, 0x00
	.type		$str$23,@object
	.size		$str$23,(__unnamed_1 - $str$23)
$str$23:
        /*0012*/ 	.byte	0x2f, 0x74, 0x6d, 0x70, 0x2f, 0x63, 0x75, 0x74, 0x6c, 0x61, 0x73, 0x73, 0x5f, 0x73, 0x77, 0x65
        /*0022*/ 	.byte	0x65, 0x70, 0x5f, 0x73, 0x72, 0x63, 0x2f, 0x69, 0x6e, 0x63, 0x6c, 0x75, 0x64, 0x65, 0x2f, 0x63
        /*0032*/ 	.byte	0x75, 0x74, 0x6c, 0x61, 0x73, 0x73, 0x2f, 0x67, 0x65, 0x6d, 0x6d, 0x2f, 0x63, 0x6f, 0x6c, 0x6c
        /*0042*/ 	.byte	0x65, 0x63, 0x74, 0x69, 0x76, 0x65, 0x2f, 0x73, 0x6d, 0x39, 0x30, 0x5f, 0x6d, 0x6d, 0x61, 0x5f
        /*0052*/ 	.byte	0x74, 0x6d, 0x61, 0x5f, 0x67, 0x6d, 0x6d, 0x61, 0x5f, 0x73, 0x73, 0x5f, 0x77, 0x61, 0x72, 0x70
        /*0062*/ 	.byte	0x73, 0x70, 0x65, 0x63, 0x69, 0x61, 0x6c, 0x69, 0x7a, 0x65, 0x64, 0x2e, 0x68, 0x70, 0x70, 0x00
	.type		__unnamed_1,@object
	.size		__unnamed_1,(.L_0 - __unnamed_1)
__unnamed_1:
        /*0072*/ 	.byte	0x76, 0x6f, 0x69, 0x64, 0x20, 0x63, 0x75, 0x74, 0x6c, 0x61, 0x73, 0x73, 0x3a, 0x3a, 0x67, 0x65
        /* <DEDUP_REMOVED lines=180> */
        /*0bc2*/ 	.byte	0x65, 0x3a, 0x3a, 0x69, 0x64, 0x65, 0x6e, 0x74, 0x69, 0x74, 0x79, 0x5d, 0x00
.L_0:


//--------------------- .nv.shared._ZN7cutlass13device_kernelINS_4gemm6kernel13GemmUniversalIN4cute5tupleIJiiiiEEENS1_10collective13CollectiveMmaINS1_34MainloopSm90TmaGmmaWarpSpecializedILi4ENS5_IJNS4_1CILi2EEENSA_ILi1EEESC_EEENS1_35KernelTmaWarpSpecializedCooperativeEEENS5_IJNSA_ILi384EEENSA_ILi64EEESH_EEENS_10bfloat16_tENS5_IJlSC_lEEESJ_SK_NS4_8TiledMMAINS4_8MMA_AtomIJNS4_4SM904GMMA27MMA_64x64x16_F32BF16BF16_SSILNSO_5MajorE0ELSQ_0ELNSO_7ScaleInE1ELSR_1EEEEEENS4_6LayoutISD_NS5_IJSC_NSA_ILi0EEESV_EEEEENS5_IJNS4_10UnderscoreESY_SY_EEEEENS4_13SM90_TMA_LOADENS4_14ComposedLayoutINS4_7SwizzleILi3ELi4ELi3EEENS4_18smem_ptr_flag_bitsILi16EEENSU_INS5_IJNSA_ILi8EEESH_EEENS5_IJSH_SC_EEEEEEEvNS4_8identityENS4_23SM90_TMA_LOAD_MULTICASTES1B_vS1C_EENS_8epilogue10collective6detail29Sm90TmaWarpSpecializedAdapterINS1G_15DefaultEpilogueISJ_SK_SK_NS1F_6thread17LinearCombinationISJ_Li1EffLNS1K_9ScaleType4KindE0ELNS_15FloatRoundStyleE2ESJ_EENS1_15EpilogueDefaultEEEEEvvEEEEvNT_6ParamsE --------------------------
	.section	.nv.shared._ZN7cutlass13device_kernelINS_4gemm6kernel13GemmUniversalIN4cute5tupleIJiiiiEEENS1_10collective13CollectiveMmaINS1_34MainloopSm90TmaGmmaWarpSpecializedILi4ENS5_IJNS4_1CILi2EEENSA_ILi1EEESC_EEENS1_35KernelTmaWarpSpecializedCooperativeEEENS5_IJNSA_ILi384EEENSA_ILi64EEESH_EEENS_10bfloat16_tENS5_IJlSC_lEEESJ_SK_NS4_8TiledMMAINS4_8MMA_AtomIJNS4_4SM904GMMA27MMA_64x64x16_F32BF16BF16_SSILNSO_5MajorE0ELSQ_0ELNSO_7ScaleInE1ELSR_1EEEEEENS4_6LayoutISD_NS5_IJSC_NSA_ILi0EEESV_EEEEENS5_IJNS4_10UnderscoreESY_SY_EEEEENS4_13SM90_TMA_LOADENS4_14ComposedLayoutINS4_7SwizzleILi3ELi4ELi3EEENS4_18smem_ptr_flag_bitsILi16EEENSU_INS5_IJNSA_ILi8EEESH_EEENS5_IJSH_SC_EEEEEEEvNS4_8identityENS4_23SM90_TMA_LOAD_MULTICASTES1B_vS1C_EENS_8epilogue10collective6detail29Sm90TmaWarpSpecializedAdapterINS1G_15DefaultEpilogueISJ_SK_SK_NS1F_6thread17LinearCombinationISJ_Li1EffLNS1K_9ScaleType4KindE0ELNS_15FloatRoundStyleE2ESJ_EENS1_15EpilogueDefaultEEEEEvvEEEEvNT_6ParamsE,"aw",@nobits
	.sectionflags	@""
	.align	16
	.zero		1024


//--------------------- .nv.shared.reserved.0     --------------------------
	.section	.nv.shared.reserved.0,"aw",@nobits
	.weak		__nv_reservedSMEM_offset_0_alias
	.size		__nv_reservedSMEM_offset_0_alias, 0, 0
	.other		__nv_reservedSMEM_offset_0_alias,@"STO_CUDA_RESERVED_SHARED STV_DEFAULT"
__nv_reservedSMEM_offset_0_alias:
	.zero		0


//--------------------- .nv.global                --------------------------
	.section	.nv.global,"aw",@nobits
.nv.global:
	.type		_ZN39_INTERNAL_9f884f84_4_k_cu_9de5c4e1_42004cute1_E,@object
	.size		_ZN39_INTERNAL_9f884f84_4_k_cu_9de5c4e1_42004cute1_E,(_ZN39_INTERNAL_9f884f84_4_k_cu_9de5c4e1_42004cuda3std3__45__cpo6cbeginE - _ZN39_INTERNAL_9f884f84_4_k_cu_9de5c4e1_42004cute1_E)
_ZN39_INTERNAL_9f884f84_4_k_cu_9de5c4e1_42004cute1_E:
	.zero		1
	.type		_ZN39_INTERNAL_9f884f84_4_k_cu_9de5c4e1_42004cuda3std3__45__cpo6cbeginE,@object
	.size		_ZN39_INTERNAL_9f884f84_4_k_cu_9de5c4e1_42004cuda3std3__45__cpo6cbeginE,(_ZN39_INTERNAL_9f884f84_4_k_cu_9de5c4e1_42004cuda3std3__48in_placeE - _ZN39_INTERNAL_9f884f84_4_k_cu_9de5c4e1_42004cuda3std3__45__cpo6cbeginE)
_ZN39_INTERNAL_9f884f84_4_k_cu_9de5c4e1_42004cuda3std3__45__cpo6cbeginE:
	.zero		1
	.type		_ZN39_INTERNAL_9f884f84_4_k_cu_9de5c4e1_42004cuda3std3__48in_placeE,@object
	.size		_ZN39_INTERNAL_9f884f84_4_k_cu_9de5c4e1_42004cuda3std3__48in_placeE,(_ZN39_INTERNAL_9f884f84_4_k_cu_9de5c4e1_42004cuda3std6ranges3__45__cpo9iter_moveE - _ZN39_INTERNAL_9f884f84_4_k_cu_9de5c4e1_42004cuda3std3__48in_placeE)
_ZN39_INTERNAL_9f884f84_4_k_cu_9de5c4e1_42004cuda3std3__48in_placeE:
	.zero		1
	.type		_ZN39_INTERNAL_9f884f84_4_k_cu_9de5c4e1_42004cuda3std6ranges3__45__cpo9iter_moveE,@object
	.size		_ZN39_INTERNAL_9f884f84_4_k_cu_9de5c4e1_42004cuda3std6ranges3__45__cpo9iter_moveE,(_ZN39_INTERNAL_9f884f84_4_k_cu_9de5c4e1_42004cuda3std3__45__cpo5beginE - _ZN39_INTERNAL_9f884f84_4_k_cu_9de5c4e1_42004cuda3std6ranges3__45__cpo9iter_moveE)
_ZN39_INTERNAL_9f884f84_4_k_cu_9de5c4e1_42004cuda3std6ranges3__45__cpo9iter_moveE:
	.zero		1
	.type		_ZN39_INTERNAL_9f884f84_4_k_cu_9de5c4e1_42004cuda3std3__45__cpo5beginE,@object
	.size		_ZN39_INTERNAL_9f884f84_4_k_cu_9de5c4e1_42004cuda3std3__45__cpo5beginE,(_ZN39_INTERNAL_9f884f84_4_k_cu_9de5c4e1_42004cuda3std3__441_GLOBAL__N__9f884f84_4_k_cu_9de5c4e1_42006ignoreE - _ZN39_INTERNAL_9f884f84_4_k_cu_9de5c4e1_42004cuda3std3__45__cpo5beginE)
_ZN39_INTERNAL_9f884f84_4_k_cu_9de5c4e1_42004cuda3std3__45__cpo5beginE:
	.zero		1
	.type		_ZN39_INTERNAL_9f884f84_4_k_cu_9de5c4e1_42004cuda3std3__441_GLOBAL__N__9f884f84_4_k_cu_9de5c4e1_42006ignoreE,@object
	.size		_ZN39_INTERNAL_9f884f84_4_k_cu_9de5c4e1_42004cuda3std3__441_GLOBAL__N__9f884f84_4_k_cu_9de5c4e1_42006ignoreE,(_ZN39_INTERNAL_9f884f84_4_k_cu_9de5c4e1_42004cute7productE - _ZN39_INTERNAL_9f884f84_4_k_cu_9de5c4e1_42004cuda3std3__441_GLOBAL__N__9f884f84_4_k_cu_9de5c4e1_42006ignoreE)
_ZN39_INTERNAL_9f884f84_4_k_cu_9de5c4e1_42004cuda3std3__441_GLOBAL__N__9f884f84_4_k_cu_9de5c4e1_42006ignoreE:
	.zero		1
	.type		_ZN39_INTERNAL_9f884f84_4_k_cu_9de5c4e1_42004cute7productE,@object
	.size		_ZN39_INTERNAL_9f884f84_4_k_cu_9de5c4e1_42004cute7productE,(_ZN39_INTERNAL_9f884f84_4_k_cu_9de5c4e1_42004cuda3std3__45__cpo3endE - _ZN39_INTERNAL_9f884f84_4_k_cu_9de5c4e1_42004cute7productE)
_ZN39_INTERNAL_9f884f84_4_k_cu_9de5c4e1_42004cute7productE:
	.zero		1
	.type		_ZN39_INTERNAL_9f884f84_4_k_cu_9de5c4e1_42004cuda3std3__45__cpo3endE,@object
	.size		_ZN39_INTERNAL_9f884f84_4_k_cu_9de5c4e1_42004cuda3std3__45__cpo3endE,(_ZN39_INTERNAL_9f884f84_4_k_cu_9de5c4e1_42004cuda3std3__419piecewise_constructE - _ZN39_INTERNAL_9f884f84_4_k_cu_9de5c4e1_42004cuda3std3__45__cpo3endE)
_ZN39_INTERNAL_9f884f84_4_k_cu_9de5c4e1_42004cuda3std3__45__cpo3endE:
	.zero		1
	.type		_ZN39_INTERNAL_9f884f84_4_k_cu_9de5c4e1_42004cuda3std3__419piecewise_constructE,@object
	.size		_ZN39_INTERNAL_9f884f84_4_k_cu_9de5c4e1_42004cuda3std3__419piecewise_constructE,(_ZN39_INTERNAL_9f884f84_4_k_cu_9de5c4e1_42004cuda3std3__45__cpo4cendE - _ZN39_INTERNAL_9f884f84_4_k_cu_9de5c4e1_42004cuda3std3__419piecewise_constructE)
_ZN39_INTERNAL_9f884f84_4_k_cu_9de5c4e1_42004cuda3std3__419piecewise_constructE:
	.zero		1
	.type		_ZN39_INTERNAL_9f884f84_4_k_cu_9de5c4e1_42004cuda3std3__45__cpo4cendE,@object
	.size		_ZN39_INTERNAL_9f884f84_4_k_cu_9de5c4e1_42004cuda3std3__45__cpo4cendE,(_ZN39_INTERNAL_9f884f84_4_k_cu_9de5c4e1_42004cuda3std6ranges3__45__cpo4swapE - _ZN39_INTERNAL_9f884f84_4_k_cu_9de5c4e1_42004cuda3std3__45__cpo4cendE)
_ZN39_INTERNAL_9f884f84_4_k_cu_9de5c4e1_42004cuda3std3__45__cpo4cendE:
	.zero		1
	.type		_ZN39_INTERNAL_9f884f84_4_k_cu_9de5c4e1_42004cuda3std6ranges3__45__cpo4swapE,@object
	.size		_ZN39_INTERNAL_9f884f84_4_k_cu_9de5c4e1_42004cuda3std6ranges3__45__cpo4swapE,(.L_8 - _ZN39_INTERNAL_9f884f84_4_k_cu_9de5c4e1_42004cuda3std6ranges3__45__cpo4swapE)
_ZN39_INTERNAL_9f884f84_4_k_cu_9de5c4e1_42004cuda3std6ranges3__45__cpo4swapE:
	.zero		1
.L_8:


//--------------------- .nv.constant0._ZN7cutlass13device_kernelINS_4gemm6kernel13GemmUniversalIN4cute5tupleIJiiiiEEENS1_10collective13CollectiveMmaINS1_34MainloopSm90TmaGmmaWarpSpecializedILi4ENS5_IJNS4_1CILi2EEENSA_ILi1EEESC_EEENS1_35KernelTmaWarpSpecializedCooperativeEEENS5_IJNSA_ILi384EEENSA_ILi64EEESH_EEENS_10bfloat16_tENS5_IJlSC_lEEESJ_SK_NS4_8TiledMMAINS4_8MMA_AtomIJNS4_4SM904GMMA27MMA_64x64x16_F32BF16BF16_SSILNSO_5MajorE0ELSQ_0ELNSO_7ScaleInE1ELSR_1EEEEEENS4_6LayoutISD_NS5_IJSC_NSA_ILi0EEESV_EEEEENS5_IJNS4_10UnderscoreESY_SY_EEEEENS4_13SM90_TMA_LOADENS4_14ComposedLayoutINS4_7SwizzleILi3ELi4ELi3EEENS4_18smem_ptr_flag_bitsILi16EEENSU_INS5_IJNSA_ILi8EEESH_EEENS5_IJSH_SC_EEEEEEEvNS4_8identityENS4_23SM90_TMA_LOAD_MULTICASTES1B_vS1C_EENS_8epilogue10collective6detail29Sm90TmaWarpSpecializedAdapterINS1G_15DefaultEpilogueISJ_SK_SK_NS1F_6thread17LinearCombinationISJ_Li1EffLNS1K_9ScaleType4KindE0ELNS_15FloatRoundStyleE2ESJ_EENS1_15EpilogueDefaultEEEEEvvEEEEvNT_6ParamsE --------------------------
	.section	.nv.constant0._ZN7cutlass13device_kernelINS_4gemm6kernel13GemmUniversalIN4cute5tupleIJiiiiEEENS1_10collective13CollectiveMmaINS1_34MainloopSm90TmaGmmaWarpSpecializedILi4ENS5_IJNS4_1CILi2EEENSA_ILi1EEESC_EEENS1_35KernelTmaWarpSpecializedCooperativeEEENS5_IJNSA_ILi384EEENSA_ILi64EEESH_EEENS_10bfloat16_tENS5_IJlSC_lEEESJ_SK_NS4_8TiledMMAINS4_8MMA_AtomIJNS4_4SM904GMMA27MMA_64x64x16_F32BF16BF16_SSILNSO_5MajorE0ELSQ_0ELNSO_7ScaleInE1ELSR_1EEEEEENS4_6LayoutISD_NS5_IJSC_NSA_ILi0EEESV_EEEEENS5_IJNS4_10UnderscoreESY_SY_EEEEENS4_13SM90_TMA_LOADENS4_14ComposedLayoutINS4_7SwizzleILi3ELi4ELi3EEENS4_18smem_ptr_flag_bitsILi16EEENSU_INS5_IJNSA_ILi8EEESH_EEENS5_IJSH_SC_EEEEEEEvNS4_8identityENS4_23SM90_TMA_LOAD_MULTICASTES1B_vS1C_EENS_8epilogue10collective6detail29Sm90TmaWarpSpecializedAdapterINS1G_15DefaultEpilogueISJ_SK_SK_NS1F_6thread17LinearCombinationISJ_Li1EffLNS1K_9ScaleType4KindE0ELNS_15FloatRoundStyleE2ESJ_EENS1_15EpilogueDefaultEEEEEvvEEEEvNT_6ParamsE,"a",@progbits
	.sectionflags	@""
	.align	4
.nv.constant0._ZN7cutlass13device_kernelINS_4gemm6kernel13GemmUniversalIN4cute5tupleIJiiiiEEENS1_10collective13CollectiveMmaINS1_34MainloopSm90TmaGmmaWarpSpecializedILi4ENS5_IJNS4_1CILi2EEENSA_ILi1EEESC_EEENS1_35KernelTmaWarpSpecializedCooperativeEEENS5_IJNSA_ILi384EEENSA_ILi64EEESH_EEENS_10bfloat16_tENS5_IJlSC_lEEESJ_SK_NS4_8TiledMMAINS4_8MMA_AtomIJNS4_4SM904GMMA27MMA_64x64x16_F32BF16BF16_SSILNSO_5MajorE0ELSQ_0ELNSO_7ScaleInE1ELSR_1EEEEEENS4_6LayoutISD_NS5_IJSC_NSA_ILi0EEESV_EEEEENS5_IJNS4_10UnderscoreESY_SY_EEEEENS4_13SM90_TMA_LOADENS4_14ComposedLayoutINS4_7SwizzleILi3ELi4ELi3EEENS4_18smem_ptr_flag_bitsILi16EEENSU_INS5_IJNSA_ILi8EEESH_EEENS5_IJSH_SC_EEEEEEEvNS4_8identityENS4_23SM90_TMA_LOAD_MULTICASTES1B_vS1C_EENS_8epilogue10collective6detail29Sm90TmaWarpSpecializedAdapterINS1G_15DefaultEpilogueISJ_SK_SK_NS1F_6thread17LinearCombinationISJ_Li1EffLNS1K_9ScaleType4KindE0ELNS_15FloatRoundStyleE2ESJ_EENS1_15EpilogueDefaultEEEEEvvEEEEvNT_6ParamsE:
	.zero		1664


//--------------------- SYMBOLS --------------------------

	.type		.nv.reservedSmem.offset0,@object
	.size		.nv.reservedSmem.offset0,0x4
	.type		__assertfail,@function
